def gluon_mma(
    a_ptr,
    b_ptr,
    c_ptr,
    M: gl.constexpr,
    N: gl.constexpr,
    K: gl.constexpr,
    BLK_A: gl.constexpr,
    BLK_B: gl.constexpr,
    SHARED_A: gl.constexpr,
    SHARED_B: gl.constexpr,
    ACC_LAYOUT: gl.constexpr,
    TMEM_LAYOUT: gl.constexpr,
    USE_TCGEN05: gl.constexpr,
    IS_ASYNC: gl.constexpr,
):
    offs_m = gl.arange(0, M, layout=gl.SliceLayout(1, BLK_A))
    offs_ka = gl.arange(0, K, layout=gl.SliceLayout(0, BLK_A))
    offs_kb = gl.arange(0, K, layout=gl.SliceLayout(1, BLK_B))
    offs_n = gl.arange(0, N, layout=gl.SliceLayout(0, BLK_B))
    a = gl.load(a_ptr + offs_m[:, None] * K + offs_ka[None, :])
    b = gl.load(b_ptr + offs_kb[:, None] * N + offs_n[None, :])
    a_smem = gl.allocate_shared_memory(a.dtype, [M, K], SHARED_A, a)
    b_smem = gl.allocate_shared_memory(b.dtype, [K, N], SHARED_B, b)

    if USE_TCGEN05:
        fence_async_shared()
        bar = gl.allocate_shared_memory(gl.int64, [1], mbarrier.MBarrierLayout())
        mbarrier.init(bar, count=1)
        acc_tmem = allocate_tensor_memory(gl.float32, [M, N], TMEM_LAYOUT)
        tcgen05_mma(a_smem, b_smem, acc_tmem, use_acc=False)
        tcgen05_commit(bar)
        mbarrier.wait(bar, phase=0)
        mbarrier.invalidate(bar)
        acc = acc_tmem.load(ACC_LAYOUT)
    else:
        acc = gl.zeros([M, N], dtype=gl.float32, layout=ACC_LAYOUT)
        acc = hopper.warpgroup_mma(a_smem, b_smem, acc, is_async=IS_ASYNC)
        if IS_ASYNC:
            acc = hopper.warpgroup_mma_wait(num_outstanding=0, deps=[acc])

    out_layout: gl.constexpr = gl.BlockedLayout(
        [1, 1], [1, 32], [gl.num_warps(), 1], [1, 0]
    )
    acc = gl.convert_layout(acc, out_layout)
    offs_cm = gl.arange(0, M, layout=gl.SliceLayout(1, out_layout))
    offs_cn = gl.arange(0, N, layout=gl.SliceLayout(0, out_layout))
    gl.store(c_ptr + offs_cm[:, None] * N + offs_cn[None, :], acc)

# config = {"BLOCK_K": 64, "BLOCK_M": 256, "BLOCK_N": 128, "arch": "sm_100", "dtype": "fp16", "is_async": 1, "num_warps": 4}
# arch = sm_100


// ===== COMPILED SASS (sm_100a) =====

	.target	sm_100a

	.elftype	@"ET_EXEC"


//--------------------- .note.nv.tkinfo           --------------------------
	.section	.note.nv.tkinfo,"",@"SHT_NOTE"
	.sectionflags	@"SHF_NOTE_NV_TKINFO"
	.tkinfo
        /*0018*/ 	.word	0x00000081
        /*0030*/ 	.string	""
        /*0030*/ 	.string	"ptxas-blackwell"
        /*0030*/ 	.string	"Cuda compilation tools, release 12.9, V12.9.86"
        /*0030*/ 	.string	"Build cuda_12.9.r12.9/compiler.36037853_0"
        /*0030*/ 	.string	"-v  -suppress-debug-info  -lineinfo  -arch sm_100a "



//--------------------- .note.nv.cuver            --------------------------
	.section	.note.nv.cuver,"",@"SHT_NOTE"
	.sectionflags	@"SHF_NOTE_NV_CUVER"
        /*0018*/ 	.short	0x0001
        /*001a*/ 	.short	0x0064
        /*001c*/ 	.short	0x0001
        /*001e*/ 	.short	0x0000
        /*0020*/ 	.short	0x0001
        /*0022*/ 	.short	0x0000


//--------------------- .nv.info                  --------------------------
	.section	.nv.info,"",@"SHT_CUDA_INFO"
	.align	4


	//----- nvinfo : EIATTR_REGCOUNT
	.align		4
        /*0000*/ 	.byte	0x04, 0x2f
        /*0002*/ 	.short	(.L_4 - .L_3)
	.align		4
.L_3:
        /*0004*/ 	.word	index@(gluon_mma)
        /*0008*/ 	.word	0x000000ff


	//----- nvinfo : EIATTR_FRAME_SIZE
	.align		4
.L_4:
        /*000c*/ 	.byte	0x04, 0x11
        /*000e*/ 	.short	(.L_6 - .L_5)
	.align		4
.L_5:
        /*0010*/ 	.word	index@($__internal_2_$__cuda_sm10x_tcgen05_guardrail_trap_unallocated_columns_being_dealloced)
        /*0014*/ 	.word	0x00000248


	//----- nvinfo : EIATTR_FRAME_SIZE
	.align		4
.L_6:
        /*0018*/ 	.byte	0x04, 0x11
        /*001a*/ 	.short	(.L_8 - .L_7)
	.align		4
.L_7:
        /*001c*/ 	.word	index@($__internal_1_$__cuda_sm10x_tcgen05_guardrail_trap_phase_invalid_during_alloc)
        /*0020*/ 	.word	0x00000248


	//----- nvinfo : EIATTR_FRAME_SIZE
	.align		4
.L_8:
        /*0024*/ 	.byte	0x04, 0x11
        /*0026*/ 	.short	(.L_10 - .L_9)
	.align		4
.L_9:
        /*0028*/ 	.word	index@($__internal_0_$__cuda_sm10x_tcgen05_guardrail_trap_col_being_dealloced_not_returned_by_alloc)
        /*002c*/ 	.word	0x00000248


	//----- nvinfo : EIATTR_FRAME_SIZE
	.align		4
.L_10:
        /*0030*/ 	.byte	0x04, 0x11
        /*0032*/ 	.short	(.L_12 - .L_11)
	.align		4
.L_11:
        /*0034*/ 	.word	index@(gluon_mma)
        /*0038*/ 	.word	0x00000248


	//----- nvinfo : EIATTR_MIN_STACK_SIZE
	.align		4
.L_12:
        /*003c*/ 	.byte	0x04, 0x12
        /*003e*/ 	.short	(.L_14 - .L_13)
	.align		4
.L_13:
        /*0040*/ 	.word	index@(gluon_mma)
        /*0044*/ 	.word	0x00000248
.L_14:


//--------------------- .nv.info.gluon_mma        --------------------------
	.section	.nv.info.gluon_mma,"",@"SHT_CUDA_INFO"
	.sectionflags	@""
	.align	4


	//----- nvinfo : EIATTR_CUDA_API_VERSION
	.align		4
        /*0000*/ 	.byte	0x04, 0x37
        /*0002*/ 	.short	(.L_16 - .L_15)
.L_15:
        /*0004*/ 	.word	0x00000081


	//----- nvinfo : EIATTR_KPARAM_INFO
	.align		4
.L_16:
        /*0008*/ 	.byte	0x04, 0x17
        /*000a*/ 	.short	(.L_18 - .L_17)
.L_17:
        /*000c*/ 	.word	0x00000000
        /*0010*/ 	.short	0x0004
        /*0012*/ 	.short	0x0020
        /*0014*/ 	.byte	0x00, 0xf4, 0x21, 0x00


	//----- nvinfo : EIATTR_KPARAM_INFO
	.align		4
.L_18:
        /*0018*/ 	.byte	0x04, 0x17
        /*001a*/ 	.short	(.L_20 - .L_19)
.L_19:
        /*001c*/ 	.word	0x00000000
        /*0020*/ 	.short	0x0003
        /*0022*/ 	.short	0x0018
        /*0024*/ 	.byte	0x00, 0xf4, 0x21, 0x00


	//----- nvinfo : EIATTR_KPARAM_INFO
	.align		4
.L_20:
        /*0028*/ 	.byte	0x04, 0x17
        /*002a*/ 	.short	(.L_22 - .L_21)
.L_21:
        /*002c*/ 	.word	0x00000000
        /*0030*/ 	.short	0x0002
        /*0032*/ 	.short	0x0010
        /*0034*/ 	.byte	0x00, 0xf4, 0x21, 0x00


	//----- nvinfo : EIATTR_KPARAM_INFO
	.align		4
.L_22:
        /*0038*/ 	.byte	0x04, 0x17
        /*003a*/ 	.short	(.L_24 - .L_23)
.L_23:
        /*003c*/ 	.word	0x00000000
        /*0040*/ 	.short	0x0001
        /*0042*/ 	.short	0x0008
        /*0044*/ 	.byte	0x00, 0xf4, 0x21, 0x00


	//----- nvinfo : EIATTR_KPARAM_INFO
	.align		4
.L_24:
        /*0048*/ 	.byte	0x04, 0x17
        /*004a*/ 	.short	(.L_26 - .L_25)
.L_25:
        /*004c*/ 	.word	0x00000000
        /*0050*/ 	.short	0x0000
        /*0052*/ 	.short	0x0000
        /*0054*/ 	.byte	0x00, 0xf4, 0x21, 0x00


	//----- nvinfo : EIATTR_AT_ENTRY_FRAGMENTS
	.align		4
.L_26:
        /*0058*/ 	.byte	0x04, 0x4f
        /*005a*/ 	.short	(.L_28 - .L_27)


	//   ....[0]....
.L_27:
        /*005c*/ 	.word	0x00000004


	//----- nvinfo : EIATTR_RESERVED_SMEM_USED
	.align		4
.L_28:
        /*0060*/ 	.byte	0x01, 0x41
	.zero		2


	//----- nvinfo : EIATTR_SPARSE_MMA_MASK
	.align		4
        /*0064*/ 	.byte	0x03, 0x50
        /*0066*/ 	.short	0x0000


	//----- nvinfo : EIATTR_TCGEN05_1CTA_USED
	.align		4
        /*0068*/ 	.byte	0x01, 0x51
	.zero		2


	//----- nvinfo : EIATTR_MAXREG_COUNT
	.align		4
        /*006c*/ 	.byte	0x03, 0x1b
        /*006e*/ 	.short	0x00ff


	//----- nvinfo : EIATTR_NUM_BARRIERS
	.align		4
        /*0070*/ 	.byte	0x02, 0x4c
        /*0072*/ 	.byte	0x01
	.zero		1


	//----- nvinfo : EIATTR_ANNOTATIONS
	.align		4
        /*0074*/ 	.byte	0x04, 0x55
        /*0076*/ 	.short	(.L_30 - .L_29)


	//   ....[0]....
.L_29:
        /*0078*/ 	.word	0x00000001
        /*007c*/ 	.byte	0x80, 0x20, 0x00, 0x00, 0x01, 0x00, 0x00, 0x00, 0x20, 0x21, 0x00, 0x00, 0x01, 0x00, 0x00, 0x00
        /* <DEDUP_REMOVED lines=97> */
        /*069c*/ 	.byte	0xb0, 0x83, 0x00, 0x00, 0x01, 0x00, 0x00, 0x00, 0xc0, 0x83, 0x00, 0x00


	//----- nvinfo : EIATTR_INT_WARP_WIDE_INSTR_OFFSETS
	.align		4
.L_30:
        /*06a8*/ 	.byte	0x04, 0x31
        /*06aa*/ 	.short	(.L_32 - .L_31)


	//   ....[0]....
.L_31:
        /*06ac*/ 	.word	0x00002a00


	//   ....[1]....
        /*06b0*/ 	.word	0x00002a10


	//   ....[2]....
        /*06b4*/ 	.word	0x00003a10


	//   ....[3]....
        /*06b8*/ 	.word	0x00003a20


	//   ....[4]....
        /*06bc*/ 	.word	0x00008830


	//   ....[5]....
        /*06c0*/ 	.word	0x00008880


	//----- nvinfo : EIATTR_COOP_GROUP_MASK_REGIDS
	.align		4
.L_32:
        /*06c4*/ 	.byte	0x04, 0x29
        /*06c6*/ 	.short	(.L_34 - .L_33)


	//   ....[0]....
.L_33:
        /*06c8*/ 	.word	0xffffffff


	//   ....[1]....
        /*06cc*/ 	.word	0xffffffff


	//   ....[2]....
        /*06d0*/ 	.word	0xffffffff


	//   ....[3]....
        /*06d4*/ 	.word	0xffffffff


	//----- nvinfo : EIATTR_COOP_GROUP_INSTR_OFFSETS
	.align		4
.L_34:
        /*06d8*/ 	.byte	0x04, 0x28
        /*06da*/ 	.short	(.L_36 - .L_35)


	//   ....[0]....
.L_35:
        /*06dc*/ 	.word	0x00000060


	//   ....[1]....
        /*06e0*/ 	.word	0x00000320


	//   ....[2]....
        /*06e4*/ 	.word	0x000086c0


	//   ....[3]....
        /*06e8*/ 	.word	0x00008930


	//----- nvinfo : EIATTR_VRC_CTA_INIT_COUNT
	.align		4
.L_36:
        /*06ec*/ 	.byte	0x02, 0x4a
        /*06ee*/ 	.byte	0x80
	.zero		1


	//----- nvinfo : EIATTR_MBARRIER_INSTR_OFFSETS
	.align		4
        /*06f0*/ 	.byte	0x04, 0x39
        /*06f2*/ 	.short	(.L_38 - .L_37)


	//   ....[0]....
.L_37:
        /*06f4*/ 	.word	0x00003670
        /*06f8*/ 	.word	0x000000ff
        /*06fc*/ 	.word	0x0000c000
        /*0700*/ 	.short	0x0100
        /*0702*/ 	.byte	0x07
	.zero		1


	//   ....[1]....
        /*0704*/ 	.word	0x00003a90
        /*0708*/ 	.word	0x000000ff
        /*070c*/ 	.word	0x0000c000
        /*0710*/ 	.short	0x010a
        /*0712*/ 	.byte	0x07
	.zero		1


	//   ....[2]....
        /*0714*/ 	.word	0x00003bd0
        /*0718*/ 	.word	0x000000ff
        /*071c*/ 	.word	0x0000c000
        /*0720*/ 	.short	0x0108
        /*0722*/ 	.byte	0x07
	.zero		1


	//   ....[3]....
        /*0724*/ 	.word	0x00008950
        /*0728*/ 	.word	0x000000ff
        /*072c*/ 	.word	0x0000c000
        /*0730*/ 	.short	0x010a
        /*0732*/ 	.byte	0x07
	.zero		1


	//----- nvinfo : EIATTR_NUM_MBARRIERS
	.align		4
.L_38:
        /*0734*/ 	.byte	0x03, 0x38
        /*0736*/ 	.short	0x0001


	//----- nvinfo : EIATTR_EXIT_INSTR_OFFSETS
	.align		4
        /*0738*/ 	.byte	0x04, 0x1c
        /*073a*/ 	.short	(.L_40 - .L_39)


	//   ....[0]....
.L_39:
        /*073c*/ 	.word	0x00008940


	//----- nvinfo : EIATTR_REQNTID
	.align		4
.L_40:
        /*0740*/ 	.byte	0x04, 0x10
        /*0742*/ 	.short	(.L_42 - .L_41)
.L_41:
        /*0744*/ 	.word	0x00000080
        /*0748*/ 	.word	0x00000001
        /*074c*/ 	.word	0x00000001


	//----- nvinfo : EIATTR_CRS_STACK_SIZE
	.align		4
.L_42:
        /*0750*/ 	.byte	0x04, 0x1e
        /*0752*/ 	.short	(.L_44 - .L_43)
.L_43:
        /*0754*/ 	.word	0x00000000


	//----- nvinfo : EIATTR_CBANK_PARAM_SIZE
	.align		4
.L_44:
        /*0758*/ 	.byte	0x03, 0x19
        /*075a*/ 	.short	0x0028


	//----- nvinfo : EIATTR_PARAM_CBANK
	.align		4
        /*075c*/ 	.byte	0x04, 0x0a
        /*075e*/ 	.short	(.L_46 - .L_45)
	.align		4
.L_45:
        /*0760*/ 	.word	index@(.nv.constant0.gluon_mma)
        /*0764*/ 	.short	0x0380
        /*0766*/ 	.short	0x0028


	//----- nvinfo : EIATTR_SW_WAR
	.align		4
.L_46:
        /*0768*/ 	.byte	0x04, 0x36
        /*076a*/ 	.short	(.L_48 - .L_47)
.L_47:
        /*076c*/ 	.word	0x00000008
.L_48:


//--------------------- .nv.compat                --------------------------
	.section	.nv.compat,"",@"SHT_CUDA_COMPAT_INFO"
	.align	4
        /*0000*/ 	.byte	0x02, 0x02, 0x02, 0x00, 0x02, 0x05, 0x05, 0x00, 0x02, 0x03, 0x00, 0x00, 0x02, 0x06, 0x01, 0x00


//--------------------- .nv.callgraph             --------------------------
	.section	.nv.callgraph,"",@"SHT_CUDA_CALLGRAPH"
	.align	4
	.sectionentsize	8
	.align		4
        /*0000*/ 	.word	0x00000000
	.align		4
        /*0004*/ 	.word	0xffffffff
	.align		4
        /*0008*/ 	.word	0x00000000
	.align		4
        /*000c*/ 	.word	0xfffffffe
	.align		4
        /*0010*/ 	.word	0x00000000
	.align		4
        /*0014*/ 	.word	0xfffffffd
	.align		4
        /*0018*/ 	.word	0x00000000
	.align		4
        /*001c*/ 	.word	0xfffffffc


//--------------------- .text.gluon_mma           --------------------------
	.section	.text.gluon_mma,"ax",@progbits
	.align	128
        .global         gluon_mma
        .type           gluon_mma,@function
        .size           gluon_mma,(.L_x_15 - gluon_mma)
        .other          gluon_mma,@"STO_CUDA_ENTRY STV_DEFAULT"
gluon_mma:
.text.gluon_mma:
[----:B------:R-:W0:Y:S01]  /*0000*/  LDC R1, c[0x0][0x37c] ;  /* 0x0000df00ff017b82 */ /* 0x000e220000000800 */
[----:B------:R-:W1:Y:S01]  /*0010*/  S2R R197, SR_TID.X ;  /* 0x0000000000c57919 */ /* 0x000e620000002100 */
[----:B0-----:R-:W-:Y:S01]  /*0020*/  VIADD R1, R1, 0xfffffdb8 ;  /* 0xfffffdb801017836 */ /* 0x001fe20000000000 */
[----:B-1----:R-:W-:-:S13]  /*0030*/  ISETP.GE.U32.AND P1, PT, R197, 0x20, PT ;  /* 0x00000020c500780c */ /* 0x002fda0003f26070 */
[----:B------:R-:W-:Y:S05]  /*0040*/  @P1 BRA `(.L_x_0) ;  /* 0x0000000000b81947 */ /* 0x000fea0003800000 */
[----:B------:R-:W0:Y:S01]  /*0050*/  S2UR UR6, SR_CgaCtaId ;  /* 0x00000000000679c3 */ /* 0x000e220000008800 */
[----:B------:R-:W-:Y:S01]  /*0060*/  NOP ;  /* 0x0000000000007918 */ /* 0x000fe20000000000 */
[----:B------:R-:W-:Y:S02]  /*0070*/  UMOV UR4, 0x40 ;  /* 0x0000004000047882 */ /* 0x000fe40000000000 */
[----:B0-----:R-:W-:-:S09]  /*0080*/  ULEA UR4, UR6, UR4, 0x18 ;  /* 0x0000000406047291 */ /* 0x001fd2000f8ec0ff */
[----:B------:R-:W0:Y:S01]  /*0090*/  LDS.U8 R0, [UR4] ;  /* 0x00000004ff007984 */ /* 0x000e220008000000 */
[----:B------:R-:W-:Y:S02]  /*00a0*/  UMOV UR4, 0x400 ;  /* 0x0000040000047882 */ /* 0x000fe40000000000 */
[----:B------:R-:W-:Y:S01]  /*00b0*/  ULEA UR4, UR6, UR4, 0x18 ;  /* 0x0000000406047291 */ /* 0x000fe2000f8ec0ff */
[----:B0-----:R-:W-:-:S13]  /*00c0*/  ISETP.NE.AND P0, PT, R0, RZ, PT ;  /* 0x000000ff0000720c */ /* 0x001fda0003f05270 */
[----:B------:R-:W-:Y:S05]  /*00d0*/  @P0 BRA `(.L_x_1) ;  /* 0x00000000007c0947 */ /* 0x000fea0003800000 */
[----:B------:R-:W-:-:S13]  /*00e0*/  ELECT P0, URZ, PT ;  /* 0x0000000000ff782f */ /* 0x000fda0003800000 */
[----:B------:R-:W-:Y:S05]  /*00f0*/  @!P0 BRA `(.L_x_2) ;  /* 0x0000000000848947 */ /* 0x000fea0003800000 */
[----:B------:R-:W-:Y:S01]  /*0100*/  UMOV UR5, 0x8 ;  /* 0x0000000800057882 */ /* 0x000fe20000000000 */
[----:B------:R-:W-:Y:S02]  /*0110*/  IMAD.MOV.U32 R4, RZ, RZ, 0x1 ;  /* 0x00000001ff047424 */ /* 0x000fe400078e00ff */
[----:B------:R-:W-:Y:S02]  /*0120*/  IMAD.MOV.U32 R5, RZ, RZ, 0xff ;  /* 0x000000ffff057424 */ /* 0x000fe400078e00ff */
[----:B------:R-:W-:Y:S04]  /*0130*/  DEPBAR.LE SB0, 0x36 ;  /* 0x00008d800000791a */ /* 0x000fe80000000000 */
[----:B------:R-:W0:Y:S02]  /*0140*/  UTCATOMSWS.FIND_AND_SET.ALIGN UP0, UR5, UR5 ;  /* 0x00000005000575e3 */ /* 0x000e240008000800 */
[----:B0-----:R-:W-:-:S04]  /*0150*/  PLOP3.LUT P0, PT, PT, PT, UP0, 0x80, 0x8 ;  /* 0x000000000008781c */ /* 0x001fc80003f0f008 */
[----:B------:R-:W-:-:S04]  /*0160*/  SEL R0, RZ, 0xffffffff, !P0 ;  /* 0xffffffffff007807 */ /* 0x000fc80004000000 */
[----:B------:R-:W-:Y:S01]  /*0170*/  ISETP.NE.AND P0, PT, R0, RZ, PT ;  /* 0x000000ff0000720c */ /* 0x000fe20003f05270 */
[----:B------:R-:W-:-:S12]  /*0180*/  IMAD.U32 R0, RZ, RZ, UR5 ;  /* 0x00000005ff007e24 */ /* 0x000fd8000f8e00ff */
[----:B------:R-:W-:Y:S05]  /*0190*/  @P0 BRA `(.L_x_3) ;  /* 0x0000000000240947 */ /* 0x000fea0003800000 */
.L_x_4:
[----:B------:R-:W-:Y:S05]  /*01a0*/  NANOSLEEP 0x64 ;  /* 0x000000640000795d */ /* 0x000fea0003800000 */
[----:B------:R-:W-:-:S05]  /*01b0*/  UMOV UR5, 0x8 ;  /* 0x0000000800057882 */ /* 0x000fca0000000000 */
[----:B------:R-:W-:Y:S04]  /*01c0*/  DEPBAR.LE SB0, 0x36 ;  /* 0x00008d800000791a */ /* 0x000fe80000000000 */
[----:B------:R-:W0:Y:S02]  /*01d0*/  UTCATOMSWS.FIND_AND_SET.ALIGN UP0, UR5, UR5 ;  /* 0x00000005000575e3 */ /* 0x000e240008000800 */
[----:B0-----:R-:W-:-:S04]  /*01e0*/  PLOP3.LUT P0, PT, PT, PT, UP0, 0x80, 0x8 ;  /* 0x000000000008781c */ /* 0x001fc80003f0f008 */
[----:B------:R-:W-:-:S04]  /*01f0*/  SEL R0, RZ, 0xffffffff, !P0 ;  /* 0xffffffffff007807 */ /* 0x000fc80004000000 */
[----:B------:R-:W-:Y:S01]  /*0200*/  ISETP.NE.AND P0, PT, R0, RZ, PT ;  /* 0x000000ff0000720c */ /* 0x000fe20003f05270 */
[----:B------:R-:W-:-:S12]  /*0210*/  IMAD.U32 R0, RZ, RZ, UR5 ;  /* 0x00000005ff007e24 */ /* 0x000fd8000f8e00ff */
[----:B------:R-:W-:Y:S05]  /*0220*/  @!P0 BRA `(.L_x_4) ;  /* 0xfffffffc00dc8947 */ /* 0x000fea000383ffff */
.L_x_3:
[C---:B------:R-:W-:Y:S01]  /*0230*/  VIADD R3, R0.reuse, 0x10 ;  /* 0x0000001000037836 */ /* 0x040fe20000000000 */
[----:B------:R-:W-:Y:S01]  /*0240*/  UMOV UR5, 0x50 ;  /* 0x0000005000057882 */ /* 0x000fe20000000000 */
[----:B------:R-:W-:Y:S01]  /*0250*/  SHF.L.U32 R2, R5, R0, RZ ;  /* 0x0000000005027219 */ /* 0x000fe200000006ff */
[----:B------:R-:W-:Y:S01]  /*0260*/  ULEA UR5, UR6, UR5, 0x18 ;  /* 0x0000000506057291 */ /* 0x000fe2000f8ec0ff */
[----:B------:R-:W-:Y:S01]  /*0270*/  IMAD.SHL.U32 R0, R0, 0x20, RZ ;  /* 0x0000002000007824 */ /* 0x000fe200078e00ff */
[----:B------:R-:W-:-:S04]  /*0280*/  SHF.L.U32 R3, R4, R3, RZ ;  /* 0x0000000304037219 */ /* 0x000fc800000006ff */
[----:B------:R-:W-:-:S05]  /*0290*/  LOP3.LUT R2, R3, R2, RZ, 0xfc, !PT ;  /* 0x0000000203027212 */ /* 0x000fca00078efcff */
[----:B------:R0:W-:Y:S04]  /*02a0*/  ATOMS.OR RZ, [UR5], R2 ;  /* 0x00000002ffff798c */ /* 0x0001e8000b000005 */
[----:B------:R0:W-:Y:S01]  /*02b0*/  STS [UR4], R0 ;  /* 0x00000000ff007988 */ /* 0x0001e20008000804 */
[----:B------:R-:W-:Y:S05]  /*02c0*/  BRA `(.L_x_2) ;  /* 0x0000000000107947 */ /* 0x000fea0003800000 */
.L_x_1:
[----:B------:R-:W-:Y:S01]  /*02d0*/  IMAD.MOV.U32 R0, RZ, RZ, -0x1 ;  /* 0xffffffffff007424 */ /* 0x000fe200078e00ff */
[----:B------:R-:W-:-:S04]  /*02e0*/  MOV R2, 0x310 ;  /* 0x0000031000027802 */ /* 0x000fc80000000f00 */
[----:B------:R0:W-:Y:S03]  /*02f0*/  STS [UR4], R0 ;  /* 0x00000000ff007988 */ /* 0x0001e60008000804 */
[----:B0-----:R-:W-:Y:S05]  /*0300*/  CALL.REL.NOINC `($__internal_1_$__cuda_sm10x_tcgen05_guardrail_trap_phase_invalid_during_alloc) ;  /* 0x0000008400a87944 */ /* 0x001fea0003c00000 */
.L_x_2:
[----:B------:R-:W-:Y:S05]  /*0310*/  WARPSYNC.ALL ;  /* 0x0000000000007948 */ /* 0x000fea0003800000 */
[----:B------:R-:W-:Y:S01]  /*0320*/  NOP ;  /* 0x0000000000007918 */ /* 0x000fe20000000000 */
.L_x_0:
[----:B------:R-:W1:Y:S01]  /*0330*/  LDC.64 R110, c[0x0][0x380] ;  /* 0x0000e000ff6e7b82 */ /* 0x000e620000000a00 */
[----:B0-----:R-:W-:Y:S01]  /*0340*/  SHF.R.U32.HI R0, RZ, 0x5, R197 ;  /* 0x00000005ff007819 */ /* 0x001fe200000116c5 */
[----:B------:R-:W-:Y:S01]  /*0350*/  UMOV UR7, 0x400 ;  /* 0x0000040000077882 */ /* 0x000fe20000000000 */
[C---:B------:R-:W-:Y:S01]  /*0360*/  LOP3.LUT R196, R197.reuse, 0x60, RZ, 0xc0, !PT ;  /* 0x00000060c5c47812 */ /* 0x040fe200078ec0ff */
[----:B------:R-:W0:Y:S01]  /*0370*/  LDCU.64 UR12, c[0x0][0x358] ;  /* 0x00006b00ff0c77ac */ /* 0x000e220008000a00 */
[----:B------:R-:W-:Y:S02]  /*0380*/  SGXT.U32 R0, R0, 0x2 ;  /* 0x000000020000781a */ /* 0x000fe40000000000 */
[----:B------:R-:W-:Y:S01]  /*0390*/  LOP3.LUT R3, R197, 0x1f, RZ, 0xc0, !PT ;  /* 0x0000001fc5037812 */ /* 0x000fe200078ec0ff */
[----:B------:R-:W2:Y:S01]  /*03a0*/  S2UR UR6, SR_CgaCtaId ;  /* 0x00000000000679c3 */ /* 0x000ea20000008800 */
[----:B------:R-:W-:Y:S01]  /*03b0*/  LOP3.LUT R116, R0, 0x4, RZ, 0xfc, !PT ;  /* 0x0000000400747812 */ /* 0x000fe200078efcff */
[----:B------:R-:W-:Y:S01]  /*03c0*/  IMAD.SHL.U32 R2, R196, 0x2, RZ ;  /* 0x00000002c4027824 */ /* 0x000fe200078e00ff */
[----:B------:R-:W-:-:S02]  /*03d0*/  LOP3.LUT R48, R0, 0x8, RZ, 0xfc, !PT ;  /* 0x0000000800307812 */ /* 0x000fc400078efcff */
[----:B------:R-:W-:Y:S01]  /*03e0*/  LOP3.LUT R49, R0, 0xc, RZ, 0xfc, !PT ;  /* 0x0000000c00317812 */ /* 0x000fe200078efcff */
[----:B------:R-:W-:Y:S01]  /*03f0*/  IMAD.SHL.U32 R4, R116, 0x40, RZ ;  /* 0x0000004074047824 */ /* 0x000fe200078e00ff */
[----:B------:R-:W-:Y:S01]  /*0400*/  LOP3.LUT R47, R0, 0x10, RZ, 0xfc, !PT ;  /* 0x00000010002f7812 */ /* 0x000fe200078efcff */
[----:B------:R-:W-:Y:S01]  /*0410*/  IMAD.SHL.U32 R6, R48, 0x40, RZ ;  /* 0x0000004030067824 */ /* 0x000fe200078e00ff */
[C---:B------:R-:W-:Y:S01]  /*0420*/  LOP3.LUT R46, R0.reuse, 0x14, RZ, 0xfc, !PT ;  /* 0x00000014002e7812 */ /* 0x040fe200078efcff */
[----:B------:R-:W-:Y:S01]  /*0430*/  IMAD.SHL.U32 R8, R49, 0x40, RZ ;  /* 0x0000004031087824 */ /* 0x000fe200078e00ff */
[C---:B------:R-:W-:Y:S01]  /*0440*/  LOP3.LUT R35, R0.reuse, 0x18, RZ, 0xfc, !PT ;  /* 0x0000001800237812 */ /* 0x040fe200078efcff */
[----:B------:R-:W-:Y:S01]  /*0450*/  IMAD.SHL.U32 R10, R47, 0x40, RZ ;  /* 0x000000402f0a7824 */ /* 0x000fe200078e00ff */
[----:B------:R-:W-:Y:S01]  /*0460*/  LOP3.LUT R36, R0, 0x1c, RZ, 0xfc, !PT ;  /* 0x0000001c00247812 */ /* 0x000fe200078efcff */
[----:B------:R-:W-:Y:S01]  /*0470*/  IMAD.SHL.U32 R12, R46, 0x40, RZ ;  /* 0x000000402e0c7824 */ /* 0x000fe200078e00ff */
[----:B------:R-:W-:Y:S01]  /*0480*/  LOP3.LUT R37, R0, 0x20, RZ, 0xfc, !PT ;  /* 0x0000002000257812 */ /* 0x000fe200078efcff */
[----:B------:R-:W-:Y:S01]  /*0490*/  IMAD.SHL.U32 R14, R35, 0x40, RZ ;  /* 0x00000040230e7824 */ /* 0x000fe200078e00ff */
[----:B-1----:R-:W-:Y:S01]  /*04a0*/  LEA R30, P0, R196, R110, 0x2 ;  /* 0x0000006ec41e7211 */ /* 0x002fe200078010ff */
[----:B------:R-:W-:Y:S01]  /*04b0*/  IMAD.SHL.U32 R16, R36, 0x40, RZ ;  /* 0x0000004024107824 */ /* 0x000fe200078e00ff */
[----:B------:R-:W-:Y:S01]  /*04c0*/  LOP3.LUT R38, R0, 0x24, RZ, 0xfc, !PT ;  /* 0x0000002400267812 */ /* 0x000fe200078efcff */
[----:B------:R-:W-:Y:S01]  /*04d0*/  IMAD.SHL.U32 R18, R37, 0x40, RZ ;  /* 0x0000004025127824 */ /* 0x000fe200078e00ff */
[----:B------:R-:W-:-:S02]  /*04e0*/  LEA.HI.X R31, R2, R111, RZ, 0x1, P0 ;  /* 0x0000006f021f7211 */ /* 0x000fc400000f0cff */
[-C--:B------:R-:W-:Y:S01]  /*04f0*/  LEA R32, P3, R116, R110.reuse, 0x7 ;  /* 0x0000006e74207211 */ /* 0x080fe200078638ff */
[----:B------:R-:W-:Y:S01]  /*0500*/  IMAD.SHL.U32 R20, R38, 0x40, RZ ;  /* 0x0000004026147824 */ /* 0x000fe200078e00ff */
[-C--:B------:R-:W-:Y:S01]  /*0510*/  LEA R120, P2, R48, R110.reuse, 0x7 ;  /* 0x0000006e30787211 */ /* 0x080fe200078438ff */
[----:B--2---:R-:W-:Y:S01]  /*0520*/  ULEA UR7, UR6, UR7, 0x18 ;  /* 0x0000000706077291 */ /* 0x004fe2000f8ec0ff */
[C---:B------:R-:W-:Y:S01]  /*0530*/  LOP3.LUT R39, R0.reuse, 0x28, RZ, 0xfc, !PT ;  /* 0x0000002800277812 */ /* 0x040fe200078efcff */
[----:B------:R-:W-:Y:S01]  /*0540*/  BAR.SYNC.DEFER_BLOCKING 0x0 ;  /* 0x0000000000007b1d */ /* 0x000fe20000010000 */
[-C--:B------:R-:W-:Y:S01]  /*0550*/  LEA R122, P0, R49, R110.reuse, 0x7 ;  /* 0x0000006e317a7211 */ /* 0x080fe200078038ff */
[----:B------:R-:W-:Y:S01]  /*0560*/  IMAD.WIDE.U32 R30, R3, 0x2, R30 ;  /* 0x00000002031e7825 */ /* 0x000fe200078e001e */
[----:B------:R-:W-:Y:S02]  /*0570*/  LEA R124, P4, R47, R110, 0x7 ;  /* 0x0000006e2f7c7211 */ /* 0x000fe400078838ff */
[C---:B------:R-:W-:Y:S01]  /*0580*/  LOP3.LUT R40, R0.reuse, 0x2c, RZ, 0xfc, !PT ;  /* 0x0000002c00287812 */ /* 0x040fe200078efcff */
[----:B------:R-:W-:Y:S01]  /*0590*/  IMAD.SHL.U32 R22, R39, 0x40, RZ ;  /* 0x0000004027167824 */ /* 0x000fe200078e00ff */
[----:B------:R-:W-:-:S02]  /*05a0*/  LOP3.LUT R41, R0, 0x30, RZ, 0xfc, !PT ;  /* 0x0000003000297812 */ /* 0x000fc400078efcff */
[----:B------:R-:W-:Y:S01]  /*05b0*/  LOP3.LUT R42, R0, 0x34, RZ, 0xfc, !PT ;  /* 0x00000034002a7812 */ /* 0x000fe200078efcff */
[----:B------:R-:W-:Y:S01]  /*05c0*/  IMAD.SHL.U32 R24, R40, 0x40, RZ ;  /* 0x0000004028187824 */ /* 0x000fe200078e00ff */
[----:B------:R-:W-:Y:S01]  /*05d0*/  LOP3.LUT R43, R0, 0x38, RZ, 0xfc, !PT ;  /* 0x00000038002b7812 */ /* 0x000fe200078efcff */
[----:B------:R-:W-:Y:S01]  /*05e0*/  IMAD.SHL.U32 R26, R41, 0x40, RZ ;  /* 0x00000040291a7824 */ /* 0x000fe200078e00ff */
[-C--:B------:R-:W-:Y:S01]  /*05f0*/  LEA.HI.X R33, R4, R111.reuse, RZ, 0x1, P3 ;  /* 0x0000006f04217211 */ /* 0x080fe200018f0cff */
[----:B------:R-:W-:Y:S01]  /*0600*/  IMAD.SHL.U32 R28, R42, 0x40, RZ ;  /* 0x000000402a1c7824 */ /* 0x000fe200078e00ff */
[----:B------:R-:W-:Y:S01]  /*0610*/  LEA.HI.X R121, R6, R111, RZ, 0x1, P2 ;  /* 0x0000006f06797211 */ /* 0x000fe200010f0cff */
[----:B------:R-:W-:Y:S01]  /*0620*/  IMAD.SHL.U32 R50, R43, 0x40, RZ ;  /* 0x000000402b327824 */ /* 0x000fe200078e00ff */
[C---:B------:R-:W-:Y:S02]  /*0630*/  LOP3.LUT R44, R0.reuse, 0x3c, RZ, 0xfc, !PT ;  /* 0x0000003c002c7812 */ /* 0x040fe400078efcff */
[----:B------:R-:W-:-:S02]  /*0640*/  LOP3.LUT R61, R0, 0x40, RZ, 0xfc, !PT ;  /* 0x00000040003d7812 */ /* 0x000fc400078efcff */
[----:B------:R-:W-:Y:S01]  /*0650*/  LOP3.LUT R25, R0, 0x44, RZ, 0xfc, !PT ;  /* 0x0000004400197812 */ /* 0x000fe200078efcff */
[----:B------:R-:W-:Y:S01]  /*0660*/  IMAD.SHL.U32 R52, R44, 0x40, RZ ;  /* 0x000000402c347824 */ /* 0x000fe200078e00ff */
[-C--:B------:R-:W-:Y:S01]  /*0670*/  LEA R126, P6, R46, R110.reuse, 0x7 ;  /* 0x0000006e2e7e7211 */ /* 0x080fe200078c38ff */
[----:B------:R-:W-:Y:S01]  /*0680*/  IMAD.SHL.U32 R54, R61, 0x40, RZ ;  /* 0x000000403d367824 */ /* 0x000fe200078e00ff */
[-C--:B------:R-:W-:Y:S01]  /*0690*/  LEA R128, P5, R35, R110.reuse, 0x7 ;  /* 0x0000006e23807211 */ /* 0x080fe200078a38ff */
[----:B------:R-:W-:Y:S01]  /*06a0*/  IMAD.SHL.U32 R56, R25, 0x40, RZ ;  /* 0x0000004019387824 */ /* 0x000fe200078e00ff */
[-C--:B------:R-:W-:Y:S01]  /*06b0*/  LEA R130, P3, R36, R110.reuse, 0x7 ;  /* 0x0000006e24827211 */ /* 0x080fe200078638ff */
[----:B------:R-:W1:Y:S01]  /*06c0*/  LDS R191, [UR7] ;  /* 0x00000007ffbf7984 */ /* 0x000e620008000800 */
[----:B------:R-:W-:Y:S02]  /*06d0*/  LEA R132, P2, R37, R110, 0x7 ;  /* 0x0000006e25847211 */ /* 0x000fe400078438ff */
[----:B------:R-:W-:Y:S01]  /*06e0*/  LOP3.LUT R27, R0, 0x48, RZ, 0xfc, !PT ;  /* 0x00000048001b7812 */ /* 0x000fe200078efcff */
[----:B------:R-:W-:Y:S01]  /*06f0*/  BAR.SYNC.DEFER_BLOCKING 0x0 ;  /* 0x0000000000007b1d */ /* 0x000fe20000010000 */
[----:B------:R-:W-:-:S02]  /*0700*/  LEA.HI.X R123, R8, R111, RZ, 0x1, P0 ;  /* 0x0000006f087b7211 */ /* 0x000fc400000f0cff */
[----:B------:R-:W-:Y:S01]  /*0710*/  LOP3.LUT R29, R0, 0x4c, RZ, 0xfc, !PT ;  /* 0x0000004c001d7812 */ /* 0x000fe200078efcff */
[----:B------:R-:W-:Y:S01]  /*0720*/  IMAD.SHL.U32 R58, R27, 0x40, RZ ;  /* 0x000000401b3a7824 */ /* 0x000fe200078e00ff */
[-C--:B------:R-:W-:Y:S02]  /*0730*/  LEA R134, P0, R38, R110.reuse, 0x7 ;  /* 0x0000006e26867211 */ /* 0x080fe400078038ff */
[----:B------:R-:W-:Y:S01]  /*0740*/  LOP3.LUT R19, R0, 0x50, RZ, 0xfc, !PT ;  /* 0x0000005000137812 */ /* 0x000fe200078efcff */
[----:B------:R-:W-:Y:S01]  /*0750*/  IMAD.SHL.U32 R60, R29, 0x40, RZ ;  /* 0x000000401d3c7824 */ /* 0x000fe200078e00ff */
[----:B------:R-:W-:Y:S02]  /*0760*/  LEA.HI.X R125, R10, R111, RZ, 0x1, P4 ;  /* 0x0000006f0a7d7211 */ /* 0x000fe400020f0cff */
[----:B------:R-:W-:Y:S01]  /*0770*/  LOP3.LUT R21, R0, 0x54, RZ, 0xfc, !PT ;  /* 0x0000005400157812 */ /* 0x000fe200078efcff */
[----:B------:R-:W-:Y:S01]  /*0780*/  IMAD.SHL.U32 R62, R19, 0x40, RZ ;  /* 0x00000040133e7824 */ /* 0x000fe200078e00ff */
[----:B------:R-:W-:-:S02]  /*0790*/  LEA R136, P4, R39, R110, 0x7 ;  /* 0x0000006e27887211 */ /* 0x000fc400078838ff */
[----:B------:R-:W-:Y:S01]  /*07a0*/  LOP3.LUT R23, R0, 0x58, RZ, 0xfc, !PT ;  /* 0x0000005800177812 */ /* 0x000fe200078efcff */
[----:B------:R-:W-:Y:S01]  /*07b0*/  IMAD.SHL.U32 R64, R21, 0x40, RZ ;  /* 0x0000004015407824 */ /* 0x000fe200078e00ff */
[-C--:B------:R-:W-:Y:S02]  /*07c0*/  LEA.HI.X R127, R12, R111.reuse, RZ, 0x1, P6 ;  /* 0x0000006f0c7f7211 */ /* 0x080fe400030f0cff */
[----:B------:R-:W-:Y:S01]  /*07d0*/  LOP3.LUT R13, R0, 0x5c, RZ, 0xfc, !PT ;  /* 0x0000005c000d7812 */ /* 0x000fe200078efcff */
[----:B------:R-:W-:Y:S01]  /*07e0*/  IMAD.SHL.U32 R66, R23, 0x40, RZ ;  /* 0x0000004017427824 */ /* 0x000fe200078e00ff */
[-C--:B------:R-:W-:Y:S02]  /*07f0*/  LEA.HI.X R129, R14, R111.reuse, RZ, 0x1, P5 ;  /* 0x0000006f0e817211 */ /* 0x080fe400028f0cff */
[----:B------:R-:W-:Y:S01]  /*0800*/  LOP3.LUT R15, R0, 0x60, RZ, 0xfc, !PT ;  /* 0x00000060000f7812 */ /* 0x000fe200078efcff */
[----:B------:R-:W-:Y:S01]  /*0810*/  IMAD.SHL.U32 R68, R13, 0x40, RZ ;  /* 0x000000400d447824 */ /* 0x000fe200078e00ff */
[----:B------:R-:W-:-:S02]  /*0820*/  LEA.HI.X R131, R16, R111, RZ, 0x1, P3 ;  /* 0x0000006f10837211 */ /* 0x000fc400018f0cff */
[----:B------:R-:W-:Y:S01]  /*0830*/  LOP3.LUT R17, R0, 0x64, RZ, 0xfc, !PT ;  /* 0x0000006400117812 */ /* 0x000fe200078efcff */
[----:B------:R-:W-:Y:S01]  /*0840*/  IMAD.SHL.U32 R70, R15, 0x40, RZ ;  /* 0x000000400f467824 */ /* 0x000fe200078e00ff */
[----:B------:R-:W-:Y:S02]  /*0850*/  LEA.HI.X R133, R18, R111, RZ, 0x1, P2 ;  /* 0x0000006f12857211 */ /* 0x000fe400010f0cff */
[----:B------:R-:W-:Y:S01]  /*0860*/  LOP3.LUT R7, R0, 0x68, RZ, 0xfc, !PT ;  /* 0x0000006800077812 */ /* 0x000fe200078efcff */
[----:B------:R-:W-:Y:S01]  /*0870*/  IMAD.SHL.U32 R72, R17, 0x40, RZ ;  /* 0x0000004011487824 */ /* 0x000fe200078e00ff */
[-C--:B------:R-:W-:Y:S02]  /*0880*/  LEA R138, P6, R40, R110.reuse, 0x7 ;  /* 0x0000006e288a7211 */ /* 0x080fe400078c38ff */
[----:B------:R-:W-:Y:S01]  /*0890*/  LOP3.LUT R9, R0, 0x6c, RZ, 0xfc, !PT ;  /* 0x0000006c00097812 */ /* 0x000fe200078efcff */
[----:B------:R-:W-:Y:S01]  /*08a0*/  IMAD.SHL.U32 R74, R7, 0x40, RZ ;  /* 0x00000040074a7824 */ /* 0x000fe200078e00ff */
[----:B------:R-:W-:-:S02]  /*08b0*/  LEA R140, P5, R41, R110, 0x7 ;  /* 0x0000006e298c7211 */ /* 0x000fc400078a38ff */
[----:B------:R-:W-:Y:S01]  /*08c0*/  LOP3.LUT R11, R0, 0x70, RZ, 0xfc, !PT ;  /* 0x00000070000b7812 */ /* 0x000fe200078efcff */
[----:B------:R-:W-:Y:S01]  /*08d0*/  IMAD.SHL.U32 R76, R9, 0x40, RZ ;  /* 0x00000040094c7824 */ /* 0x000fe200078e00ff */
[-C--:B------:R-:W-:Y:S02]  /*08e0*/  LEA R142, P3, R42, R110.reuse, 0x7 ;  /* 0x0000006e2a8e7211 */ /* 0x080fe400078638ff */
[C---:B------:R-:W-:Y:S01]  /*08f0*/  LOP3.LUT R5, R0.reuse, 0x74, RZ, 0xfc, !PT ;  /* 0x0000007400057812 */ /* 0x040fe200078efcff */
[----:B------:R-:W-:Y:S01]  /*0900*/  IMAD.SHL.U32 R78, R11, 0x40, RZ ;  /* 0x000000400b4e7824 */ /* 0x000fe200078e00ff */
[----:B------:R-:W-:Y:S02]  /*0910*/  LEA R144, P2, R43, R110, 0x7 ;  /* 0x0000006e2b907211 */ /* 0x000fe400078438ff */
[----:B------:R-:W-:Y:S01]  /*0920*/  LOP3.LUT R59, R0, 0x78, RZ, 0xfc, !PT ;  /* 0x00000078003b7812 */ /* 0x000fe200078efcff */
[----:B------:R-:W-:Y:S01]  /*0930*/  IMAD.SHL.U32 R80, R5, 0x40, RZ ;  /* 0x0000004005507824 */ /* 0x000fe200078e00ff */
        /* <DEDUP_REMOVED lines=37> */
[C---:B------:R-:W-:Y:S01]  /*0b90*/  LOP3.LUT R232, R0.reuse, 0xac, RZ, 0xfc, !PT ;  /* 0x000000ac00e87812 */ /* 0x040fe200078efcff */
        /* <DEDUP_REMOVED lines=46> */
[----:B------:R-:W-:Y:S02]  /*0e80*/  LEA.HI.X R13, R68, R111, RZ, 0x1, P6 ;  /* 0x0000006f440d7211 */ /* 0x000fe400030f0cff */
[C---:B------:R-:W-:Y:S02]  /*0e90*/  LOP3.LUT R218, R0.reuse, 0xec, RZ, 0xfc, !PT ;  /* 0x000000ec00da7812 */ /* 0x040fe400078efcff */
[C---:B------:R-:W-:Y:S02]  /*0ea0*/  LOP3.LUT R217, R0.reuse, 0xf0, RZ, 0xfc, !PT ;  /* 0x000000f000d97812 */ /* 0x040fe400078efcff */
[C---:B------:R-:W-:Y:S02]  /*0eb0*/  LOP3.LUT R216, R0.reuse, 0xf4, RZ, 0xfc, !PT ;  /* 0x000000f400d87812 */ /* 0x040fe400078efcff */
[----:B------:R-:W-:-:S02]  /*0ec0*/  LOP3.LUT R109, R0, 0xf8, RZ, 0xfc, !PT ;  /* 0x000000f8006d7812 */ /* 0x000fc400078efcff */
[----:B------:R-:W-:Y:S01]  /*0ed0*/  LOP3.LUT R45, R0, 0xfc, RZ, 0xfc, !PT ;  /* 0x000000fc002d7812 */ /* 0x000fe200078efcff */
[----:B------:R-:W-:Y:S01]  /*0ee0*/  IMAD.SHL.U32 R0, R219, 0x40, RZ ;  /* 0x00000040db007824 */ /* 0x000fe200078e00ff */
[-C--:B------:R-:W-:Y:S01]  /*0ef0*/  LEA.HI.X R15, R70, R111.reuse, RZ, 0x1, P5 ;  /* 0x0000006f460f7211 */ /* 0x080fe200028f0cff */
[----:B------:R-:W-:Y:S01]  /*0f00*/  IMAD.WIDE.U32 R120, R3, 0x2, R120 ;  /* 0x0000000203787825 */ /* 0x000fe200078e0078 */
[-C--:B------:R-:W-:Y:S01]  /*0f10*/  LEA.HI.X R17, R72, R111.reuse, RZ, 0x1, P3 ;  /* 0x0000006f48117211 */ /* 0x080fe200018f0cff */
[----:B0-----:R-:W5:Y:S01]  /*0f20*/  LDG.E.U16 R195, desc[UR12][R30.64] ;  /* 0x0000000c1ec37981 */ /* 0x001f62000c1e1500 */
[-C--:B------:R-:W-:Y:S01]  /*0f30*/  LEA.HI.X R7, R74, R111.reuse, RZ, 0x1, P2 ;  /* 0x0000006f4a077211 */ /* 0x080fe200010f0cff */
[----:B------:R-:W-:Y:S01]  /*0f40*/  IMAD.SHL.U32 R154, R45, 0x40, RZ ;  /* 0x000000402d9a7824 */ /* 0x000fe200078e00ff */
[-C--:B------:R-:W-:Y:S01]  /*0f50*/  LEA R4, P6, R5, R110.reuse, 0x7 ;  /* 0x0000006e05047211 */ /* 0x080fe200078c38ff */
[----:B------:R-:W-:Y:S01]  /*0f60*/  IMAD.SHL.U32 R150, R216, 0x40, RZ ;  /* 0x00000040d8967824 */ /* 0x000fe200078e00ff */
[-C--:B------:R-:W-:Y:S01]  /*0f70*/  LEA R118, P5, R59, R110.reuse, 0x7 ;  /* 0x0000006e3b767211 */ /* 0x080fe200078a38ff */
[----:B------:R0:W5:Y:S01]  /*0f80*/  LDG.E.U16 R194, desc[UR12][R30.64+0x40] ;  /* 0x0000400c1ec27981 */ /* 0x000162000c1e1500 */
[-C--:B------:R-:W-:Y:S01]  /*0f90*/  LEA R114, P3, R57, R110.reuse, 0x7 ;  /* 0x0000006e39727211 */ /* 0x080fe200078638ff */
[----:B------:R-:W-:Y:S01]  /*0fa0*/  IMAD.WIDE.U32 R132, R3, 0x2, R132 ;  /* 0x0000000203847825 */ /* 0x000fe200078e0084 */
[-C--:B------:R-:W-:Y:S01]  /*0fb0*/  LEA R112, P2, R55, R110.reuse, 0x7 ;  /* 0x0000006e37707211 */ /* 0x080fe200078438ff */
[----:B------:R-:W5:Y:S01]  /*0fc0*/  LDG.E.U16 R190, desc[UR12][R120.64] ;  /* 0x0000000c78be7981 */ /* 0x000f62000c1e1500 */
[----:B------:R-:W-:Y:S01]  /*0fd0*/  LEA.HI.X R9, R76, R111, RZ, 0x1, P0 ;  /* 0x0000006f4c097211 */ /* 0x000fe200000f0cff */
[----:B------:R-:W-:Y:S01]  /*0fe0*/  IMAD.WIDE.U32 R26, R3, 0x2, R26 ;  /* 0x00000002031a7825 */ /* 0x000fe200078e001a */
[----:B------:R-:W-:-:S02]  /*0ff0*/  LEA R50, P0, R51, R110, 0x7 ;  /* 0x0000006e33327211 */ /* 0x000fc400078038ff */
[-C--:B------:R-:W-:Y:S01]  /*1000*/  LEA.HI.X R11, R78, R111.reuse, RZ, 0x1, P4 ;  /* 0x0000006f4e0b7211 */ /* 0x080fe200020f0cff */
[----:B------:R-:W-:Y:S01]  /*1010*/  IMAD.WIDE.U32 R20, R3, 0x2, R20 ;  /* 0x0000000203147825 */ /* 0x000fe200078e0014 */
[-C--:B------:R-:W-:Y:S02]  /*1020*/  LEA R52, P4, R53, R110.reuse, 0x7 ;  /* 0x0000006e35347211 */ /* 0x080fe400078838ff */
[-C--:B------:R-:W-:Y:S01]  /*1030*/  LEA.HI.X R5, R80, R111.reuse, RZ, 0x1, P6 ;  /* 0x0000006f50057211 */ /* 0x080fe200030f0cff */
[C---:B------:R-:W-:Y:S01]  /*1040*/  IMAD.WIDE.U32 R122, R3.reuse, 0x2, R122 ;  /* 0x00000002037a7825 */ /* 0x040fe200078e007a */
[-C--:B------:R-:W-:Y:S02]  /*1050*/  LEA.HI.X R119, R82, R111.reuse, RZ, 0x1, P5 ;  /* 0x0000006f52777211 */ /* 0x080fe400028f0cff */
[-C--:B------:R-:W-:Y:S01]  /*1060*/  LEA.HI.X R115, R84, R111.reuse, RZ, 0x1, P3 ;  /* 0x0000006f54737211 */ /* 0x080fe200018f0cff */
[----:B------:R-:W-:Y:S01]  /*1070*/  IMAD.SHL.U32 R2, R218, 0x40, RZ ;  /* 0x00000040da027824 */ /* 0x000fe200078e00ff */
[-C--:B------:R-:W-:Y:S01]  /*1080*/  LEA.HI.X R113, R86, R111.reuse, RZ, 0x1, P2 ;  /* 0x0000006f56717211 */ /* 0x080fe200010f0cff */
[----:B0-----:R-:W-:Y:S01]  /*1090*/  IMAD.WIDE.U32 R30, R3, 0x2, R136 ;  /* 0x00000002031e7825 */ /* 0x001fe200078e0088 */
[-C--:B------:R-:W-:Y:S01]  /*10a0*/  LEA R54, P6, R252, R110.reuse, 0x7 ;  /* 0x0000006efc367211 */ /* 0x080fe200078c38ff */
[----:B------:R-:W5:Y:S01]  /*10b0*/  LDG.E.U16 R136, desc[UR12][R132.64+0x40] ;  /* 0x0000400c84887981 */ /* 0x000f62000c1e1500 */
[-C--:B------:R-:W-:Y:S01]  /*10c0*/  LEA R56, P5, R239, R110.reuse, 0x7 ;  /* 0x0000006eef387211 */ /* 0x080fe200078a38ff */
[----:B------:R-:W-:Y:S01]  /*10d0*/  IMAD.SHL.U32 R34, R217, 0x40, RZ ;  /* 0x00000040d9227824 */ /* 0x000fe200078e00ff */
[-C--:B------:R-:W-:Y:S01]  /*10e0*/  LEA R58, P3, R238, R110.reuse, 0x7 ;  /* 0x0000006eee3a7211 */ /* 0x080fe200078638ff */
[----:B------:R-:W5:Y:S01]  /*10f0*/  LDG.E.U16 R181, desc[UR12][R122.64] ;  /* 0x0000000c7ab57981 */ /* 0x000f62000c1e1500 */
[-C--:B------:R-:W-:Y:S01]  /*1100*/  LEA R60, P2, R237, R110.reuse, 0x7 ;  /* 0x0000006eed3c7211 */ /* 0x080fe200078438ff */
[----:B------:R-:W-:Y:S01]  /*1110*/  IMAD.SHL.U32 R152, R109, 0x40, RZ ;  /* 0x000000406d987824 */ /* 0x000fe200078e00ff */
[-C--:B------:R-:W-:Y:S01]  /*1120*/  LEA.HI.X R51, R88, R111.reuse, RZ, 0x1, P0 ;  /* 0x0000006f58337211 */ /* 0x080fe200000f0cff */
[----:B------:R-:W-:Y:S01]  /*1130*/  IMAD.SHL.U32 R199, R196, 0x4, RZ ;  /* 0x00000004c4c77824 */ /* 0x000fe200078e00ff */
[-C--:B------:R-:W-:Y:S01]  /*1140*/  LEA R62, P0, R236, R110.reuse, 0x7 ;  /* 0x0000006eec3e7211 */ /* 0x080fe200078038ff */
[----:B------:R-:W-:Y:S01]  /*1150*/  IMAD.SHL.U32 R155, R116, 0x80, RZ ;  /* 0x00000080749b7824 */ /* 0x000fe200078e00ff */
[-C--:B------:R-:W-:Y:S01]  /*1160*/  LEA.HI.X R53, R90, R111.reuse, RZ, 0x1, P4 ;  /* 0x0000006f5a357211 */ /* 0x080fe200020f0cff */
[----:B------:R-:W-:Y:S01]  /*1170*/  IMAD.SHL.U32 R153, R48, 0x80, RZ ;  /* 0x0000008030997824 */ /* 0x000fe200078e00ff */
[----:B------:R-:W-:Y:S01]  /*1180*/  LEA R64, P4, R235, R110, 0x7 ;  /* 0x0000006eeb407211 */ /* 0x000fe200078838ff */
[----:B------:R-:W-:Y:S01]  /*1190*/  IMAD.WIDE.U32 R32, R3, 0x2, R32 ;  /* 0x0000000203207825 */ /* 0x000fe200078e0020 */
[----:B------:R-:W-:-:S02]  /*11a0*/  LEA.HI.X R55, R92, R111, RZ, 0x1, P6 ;  /* 0x0000006f5c377211 */ /* 0x000fc400030f0cff */
[-C--:B------:R-:W-:Y:S02]  /*11b0*/  LEA.HI.X R57, R94, R111.reuse, RZ, 0x1, P5 ;  /* 0x0000006f5e397211 */ /* 0x080fe400028f0cff */
[-C--:B------:R-:W-:Y:S02]  /*11c0*/  LEA.HI.X R59, R96, R111.reuse, RZ, 0x1, P3 ;  /* 0x0000006f603b7211 */ /* 0x080fe400018f0cff */
[-C--:B------:R-:W-:Y:S02]  /*11d0*/  LEA.HI.X R61, R98, R111.reuse, RZ, 0x1, P2 ;  /* 0x0000006f623d7211 */ /* 0x080fe400010f0cff */
[----:B------:R-:W-:Y:S01]  /*11e0*/  LEA.HI.X R63, R100, R111, RZ, 0x1, P0 ;  /* 0x0000006f643f7211 */ /* 0x000fe200000f0cff */
[----:B------:R-:W-:Y:S01]  /*11f0*/  IMAD.WIDE.U32 R114, R3, 0x2, R114 ;  /* 0x0000000203727825 */ /* 0x000fe200078e0072 */
[-C--:B------:R-:W-:Y:S01]  /*1200*/  LEA R66, P6, R234, R110.reuse, 0x7 ;  /* 0x0000006eea427211 */ /* 0x080fe200078c38ff */
[----:B------:R-:W5:Y:S01]  /*1210*/  LDG.E.U16 R193, desc[UR12][R32.64] ;  /* 0x0000000c20c17981 */ /* 0x000f62000c1e1500 */
[----:B------:R-:W-:-:S02]  /*1220*/  LEA R68, P5, R233, R110, 0x7 ;  /* 0x0000006ee9447211 */ /* 0x000fc400078a38ff */
[-C--:B------:R-:W-:Y:S01]  /*1230*/  LEA R70, P3, R232, R110.reuse, 0x7 ;  /* 0x0000006ee8467211 */ /* 0x080fe200078638ff */
[----:B------:R-:W-:Y:S01]  /*1240*/  IMAD.WIDE.U32 R112, R3, 0x2, R112 ;  /* 0x0000000203707825 */ /* 0x000fe200078e0070 */
[-C--:B------:R-:W-:Y:S01]  /*1250*/  LEA R72, P2, R231, R110.reuse, 0x7 ;  /* 0x0000006ee7487211 */ /* 0x080fe200078438ff */
[----:B------:R-:W5:Y:S01]  /*1260*/  LDG.E.U16 R192, desc[UR12][R32.64+0x40] ;  /* 0x0000400c20c07981 */ /* 0x000f62000c1e1500 */
[-C--:B------:R-:W-:Y:S02]  /*1270*/  LEA R74, P0, R230, R110.reuse, 0x7 ;  /* 0x0000006ee64a7211 */ /* 0x080fe400078038ff */
[-C--:B------:R-:W-:Y:S02]  /*1280*/  LEA.HI.X R65, R102, R111.reuse, RZ, 0x1, P4 ;  /* 0x0000006f66417211 */ /* 0x080fe400020f0cff */
[----:B------:R-:W-:Y:S02]  /*1290*/  LEA R76, P4, R229, R110, 0x7 ;  /* 0x0000006ee54c7211 */ /* 0x000fe400078838ff */
[----:B------:R-:W-:-:S02]  /*12a0*/  LEA.HI.X R67, R104, R111, RZ, 0x1, P6 ;  /* 0x0000006f68437211 */ /* 0x000fc400030f0cff */
[-C--:B------:R-:W-:Y:S02]  /*12b0*/  LEA.HI.X R69, R158, R111.reuse, RZ, 0x1, P5 ;  /* 0x0000006f9e457211 */ /* 0x080fe400028f0cff */
[-C--:B------:R-:W-:Y:S02]  /*12c0*/  LEA.HI.X R71, R160, R111.reuse, RZ, 0x1, P3 ;  /* 0x0000006fa0477211 */ /* 0x080fe400018f0cff */
[----:B------:R-:W-:Y:S02]  /*12d0*/  LEA.HI.X R73, R162, R111, RZ, 0x1, P2 ;  /* 0x0000006fa2497211 */ /* 0x000fe400010f0cff */
[-C--:B------:R-:W-:Y:S02]  /*12e0*/  LEA R78, P6, R228, R110.reuse, 0x7 ;  /* 0x0000006ee44e7211 */ /* 0x080fe400078c38ff */
[-C--:B------:R-:W-:Y:S02]  /*12f0*/  LEA R80, P5, R227, R110.reuse, 0x7 ;  /* 0x0000006ee3507211 */ /* 0x080fe400078a38ff */
[----:B------:R-:W-:-:S02]  /*1300*/  LEA R82, P3, R226, R110, 0x7 ;  /* 0x0000006ee2527211 */ /* 0x000fc400078638ff */
[-C--:B------:R-:W-:Y:S02]  /*1310*/  LEA R84, P2, R225, R110.reuse, 0x7 ;  /* 0x0000006ee1547211 */ /* 0x080fe400078438ff */
[-C--:B------:R-:W-:Y:S02]  /*1320*/  LEA.HI.X R75, R164, R111.reuse, RZ, 0x1, P0 ;  /* 0x0000006fa44b7211 */ /* 0x080fe400000f0cff */
        /* <DEDUP_REMOVED lines=14> */
[----:B------:R-:W-:Y:S01]  /*1410*/  LEA R100, P4, R219, R110, 0x7 ;  /* 0x0000006edb647211 */ /* 0x000fe200078838ff */
[----:B------:R-:W-:Y:S01]  /*1420*/  IMAD.WIDE.U32 R50, R3, 0x2, R50 ;  /* 0x0000000203327825 */ /* 0x000fe200078e0032 */
[----:B------:R-:W-:-:S02]  /*1430*/  LEA.HI.X R91, R180, R111, RZ, 0x1, P6 ;  /* 0x0000006fb45b7211 */ /* 0x000fc400030f0cff */
[-C--:B------:R-:W-:Y:S01]  /*1440*/  LEA.HI.X R93, R182, R111.reuse, RZ, 0x1, P5 ;  /* 0x0000006fb65d7211 */ /* 0x080fe200028f0cff */
[C---:B------:R-:W-:Y:S01]  /*1450*/  IMAD.WIDE.U32 R52, R3.reuse, 0x2, R52 ;  /* 0x0000000203347825 */ /* 0x040fe200078e0034 */
[-C--:B------:R-:W-:Y:S01]  /*1460*/  LEA.HI.X R95, R106, R111.reuse, RZ, 0x1, P3 ;  /* 0x0000006f6a5f7211 */ /* 0x080fe200018f0cff */
[----:B------:R0:W5:Y:S01]  /*1470*/  LDG.E.U16 R182, desc[UR12][R120.64+0x40] ;  /* 0x0000400c78b67981 */ /* 0x000162000c1e1500 */
[----:B------:R-:W-:Y:S02]  /*1480*/  LEA.HI.X R97, R108, R111, RZ, 0x1, P2 ;  /* 0x0000006f6c617211 */ /* 0x000fe400010f0cff */
[-C--:B------:R-:W-:Y:S01]  /*1490*/  LEA R102, P6, R218, R110.reuse, 0x7 ;  /* 0x0000006eda667211 */ /* 0x080fe200078c38ff */
[----:B------:R-:W-:Y:S01]  /*14a0*/  IMAD.WIDE.U32 R54, R3, 0x2, R54 ;  /* 0x0000000203367825 */ /* 0x000fe200078e0036 */
[-C--:B------:R-:W-:Y:S01]  /*14b0*/  LEA R104, P5, R217, R110.reuse, 0x7 ;  /* 0x0000006ed9687211 */ /* 0x080fe200078a38ff */
[----:B------:R-:W5:Y:S01]  /*14c0*/  LDG.E.U16 R180, desc[UR12][R122.64+0x40] ;  /* 0x0000400c7ab47981 */ /* 0x000f62000c1e1500 */
[----:B------:R-:W-:-:S02]  /*14d0*/  LEA R106, P3, R216, R110, 0x7 ;  /* 0x0000006ed86a7211 */ /* 0x000fc400078638ff */
[-C--:B------:R-:W-:Y:S02]  /*14e0*/  LEA R108, P2, R109, R110.reuse, 0x7 ;  /* 0x0000006e6d6c7211 */ /* 0x080fe400078438ff */
[-C--:B------:R-:W-:Y:S02]  /*14f0*/  LEA.HI.X R99, R156, R111.reuse, RZ, 0x1, P0 ;  /* 0x0000006f9c637211 */ /* 0x080fe400000f0cff */
[----:B------:R-:W-:Y:S02]  /*1500*/  LEA R110, P0, R45, R110, 0x7 ;  /* 0x0000006e2d6e7211 */ /* 0x000fe400078038ff */
[-C--:B------:R-:W-:Y:S01]  /*1510*/  LEA.HI.X R101, R0, R111.reuse, RZ, 0x1, P4 ;  /* 0x0000006f00657211 */ /* 0x080fe200020f0cff */
[----:B------:R-:W5:Y:S01]  /*1520*/  LDG.E.U16 R45, desc[UR12][R114.64+0x40] ;  /* 0x0000400c722d7981 */ /* 0x000f62000c1e1500 */
[C---:B------:R-:W-:Y:S01]  /*1530*/  IMAD.WIDE.U32 R56, R3.reuse, 0x2, R56 ;  /* 0x0000000203387825 */ /* 0x040fe200078e0038 */
[-C--:B------:R-:W-:Y:S02]  /*1540*/  LEA.HI.X R107, R150, R111.reuse, RZ, 0x1, P3 ;  /* 0x0000006f966b7211 */ /* 0x080fe400018f0cff */
[----:B------:R-:W5:Y:S01]  /*1550*/  LDG.E.U16 R0, desc[UR12][R114.64] ;  /* 0x0000000c72007981 */ /* 0x000f62000c1e1500 */
[----:B------:R-:W-:Y:S01]  /*1560*/  IMAD.WIDE.U32 R58, R3, 0x2, R58 ;  /* 0x00000002033a7825 */ /* 0x000fe200078e003a */
[----:B------:R-:W-:-:S02]  /*1570*/  LEA.HI.X R103, R2, R111, RZ, 0x1, P6 ;  /* 0x0000006f02677211 */ /* 0x000fc400030f0cff */
[----:B------:R-:W5:Y:S01]  /*1580*/  LDG.E.U16 R150, desc[UR12][R132.64] ;  /* 0x0000000c84967981 */ /* 0x000f62000c1e1500 */
[C---:B------:R-:W-:Y:S01]  /*1590*/  IMAD.WIDE.U32 R60, R3.reuse, 0x2, R60 ;  /* 0x00000002033c7825 */ /* 0x040fe200078e003c */
[-C--:B------:R-:W-:Y:S02]  /*15a0*/  LEA.HI.X R105, R34, R111.reuse, RZ, 0x1, P5 ;  /* 0x0000006f22697211 */ /* 0x080fe400028f0cff */
[-C--:B------:R-:W-:Y:S01]  /*15b0*/  LEA.HI.X R109, R152, R111.reuse, RZ, 0x1, P2 ;  /* 0x0000006f986d7211 */ /* 0x080fe200010f0cff */
[----:B------:R-:W5:Y:S01]  /*15c0*/  LDG.E.U16 R114, desc[UR12][R112.64] ;  /* 0x0000000c70727981 */ /* 0x000f62000c1e1500 */
[C---:B------:R-:W-:Y:S01]  /*15d0*/  IMAD.WIDE.U32 R62, R3.reuse, 0x2, R62 ;  /* 0x00000002033e7825 */ /* 0x040fe200078e003e */
[----:B------:R-:W-:Y:S02]  /*15e0*/  LEA.HI.X R111, R154, R111, RZ, 0x1, P0 ;  /* 0x0000006f9a6f7211 */ /* 0x000fe400000f0cff */
[----:B------:R-:W5:Y:S01]  /*15f0*/  LDG.E.U16 R133, desc[UR12][R30.64] ;  /* 0x0000000c1e857981 */ /* 0x000f62000c1e1500 */
[----:B0-----:R-:W-:-:S03]  /*1600*/  IMAD.WIDE.U32 R120, R3, 0x2, R24 ;  /* 0x0000000203787825 */ /* 0x001fc600078e0018 */
[----:B------:R-:W5:Y:S04]  /*1610*/  LDG.E.U16 R132, desc[UR12][R30.64+0x40] ;  /* 0x0000400c1e847981 */ /* 0x000f68000c1e1500 */
[----:B------:R-:W5:Y:S01]  /*1620*/  LDG.E.U16 R112, desc[UR12][R112.64+0x40] ;  /* 0x0000400c70707981 */ /* 0x000f62000c1e1500 */
[----:B------:R-:W-:-:S04]  /*1630*/  IMAD.WIDE.U32 R64, R3, 0x2, R64 ;  /* 0x0000000203407825 */ /* 0x000fc800078e0040 */
[C---:B------:R-:W-:Y:S01]  /*1640*/  IMAD.WIDE.U32 R24, R3.reuse, 0x2, R28 ;  /* 0x0000000203187825 */ /* 0x040fe200078e001c */
[----:B------:R-:W5:Y:S04]  /*1650*/  LDG.E.U16 R30, desc[UR12][R120.64] ;  /* 0x0000000c781e7981 */ /* 0x000f68000c1e1500 */
[----:B------:R-:W5:Y:S04]  /*1660*/  LDG.E.U16 R113, desc[UR12][R50.64] ;  /* 0x0000000c32717981 */ /* 0x000f68000c1e1500 */
[----:B------:R0:W5:Y:S04]  /*1670*/  LDG.E.U16 R29, desc[UR12][R120.64+0x40] ;  /* 0x0000400c781d7981 */ /* 0x000168000c1e1500 */
[----:B------:R-:W5:Y:S04]  /*1680*/  LDG.E.U16 R115, desc[UR12][R64.64+0x40] ;  /* 0x0000400c40737981 */ /* 0x000f68000c1e1500 */
[----:B------:R-:W5:Y:S04]  /*1690*/  LDG.E.U16 R50, desc[UR12][R50.64+0x40] ;  /* 0x0000400c32327981 */ /* 0x000f68000c1e1500 */
[----:B------:R-:W5:Y:S04]  /*16a0*/  LDG.E.U16 R28, desc[UR12][R26.64] ;  /* 0x0000000c1a1c7981 */ /* 0x000f68000c1e1500 */
[----:B------:R-:W5:Y:S01]  /*16b0*/  LDG.E.U16 R51, desc[UR12][R52.64] ;  /* 0x0000000c34337981 */ /* 0x000f62000c1e1500 */
[----:B0-----:R-:W-:-:S03]  /*16c0*/  IMAD.WIDE.U32 R120, R3, 0x2, R18 ;  /* 0x0000000203787825 */ /* 0x001fc600078e0012 */
[----:B------:R-:W5:Y:S04]  /*16d0*/  LDG.E.U16 R27, desc[UR12][R26.64+0x40] ;  /* 0x0000400c1a1b7981 */ /* 0x000f68000c1e1500 */
[----:B------:R-:W5:Y:S01]  /*16e0*/  LDG.E.U16 R52, desc[UR12][R52.64+0x40] ;  /* 0x0000400c34347981 */ /* 0x000f62000c1e1500 */
[----:B------:R-:W-:-:S03]  /*16f0*/  IMAD.WIDE.U32 R18, R3, 0x2, R22 ;  /* 0x0000000203127825 */ /* 0x000fc600078e0016 */
[----:B------:R-:W5:Y:S01]  /*1700*/  LDG.E.U16 R26, desc[UR12][R24.64] ;  /* 0x0000000c181a7981 */ /* 0x000f62000c1e1500 */
[----:B------:R-:W-:-:S03]  /*1710*/  IMAD.WIDE.U32 R80, R3, 0x2, R80 ;  /* 0x0000000203507825 */ /* 0x000fc600078e0050 */
[----:B------:R-:W5:Y:S04]  /*1720*/  LDG.E.U16 R23, desc[UR12][R120.64+0x40] ;  /* 0x0000400c78177981 */ /* 0x000f68000c1e1500 */
[----:B------:R-:W5:Y:S04]  /*1730*/  LDG.E.U16 R53, desc[UR12][R54.64] ;  /* 0x0000000c36357981 */ /* 0x000f68000c1e1500 */
[----:B------:R-:W5:Y:S01]  /*1740*/  LDG.E.U16 R25, desc[UR12][R24.64+0x40] ;  /* 0x0000400c18197981 */ /* 0x000f62000c1e1500 */
[----:B------:R-:W-:-:S03]  /*1750*/  IMAD.WIDE.U32 R82, R3, 0x2, R82 ;  /* 0x0000000203527825 */ /* 0x000fc600078e0052 */
[----:B------:R-:W5:Y:S04]  /*1760*/  LDG.E.U16 R22, desc[UR12][R20.64] ;  /* 0x0000000c14167981 */ /* 0x000f68000c1e1500 */
[----:B------:R-:W5:Y:S04]  /*1770*/  LDG.E.U16 R54, desc[UR12][R54.64+0x40] ;  /* 0x0000400c36367981 */ /* 0x000f68000c1e1500 */
[----:B------:R0:W5:Y:S01]  /*1780*/  LDG.E.U16 R24, desc[UR12][R120.64] ;  /* 0x0000000c78187981 */ /* 0x000162000c1e1500 */
[----:B------:R-:W-:-:S03]  /*1790*/  IMAD.WIDE.U32 R66, R3, 0x2, R66 ;  /* 0x0000000203427825 */ /* 0x000fc600078e0042 */
[----:B------:R-:W5:Y:S04]  /*17a0*/  LDG.E.U16 R21, desc[UR12][R20.64+0x40] ;  /* 0x0000400c14157981 */ /* 0x000f68000c1e1500 */
[----:B------:R-:W5:Y:S01]  /*17b0*/  LDG.E.U16 R55, desc[UR12][R56.64] ;  /* 0x0000000c38377981 */ /* 0x000f62000c1e1500 */
[----:B0-----:R-:W-:-:S03]  /*17c0*/  IMAD.WIDE.U32 R120, R3, 0x2, R12 ;  /* 0x0000000203787825 */ /* 0x001fc600078e000c */
[----:B------:R-:W5:Y:S01]  /*17d0*/  LDG.E.U16 R123, desc[UR12][R80.64] ;  /* 0x0000000c507b7981 */ /* 0x000f62000c1e1500 */
[----:B------:R-:W-:-:S03]  /*17e0*/  IMAD.WIDE.U32 R8, R3, 0x2, R8 ;  /* 0x0000000203087825 */ /* 0x000fc600078e0008 */
[----:B------:R-:W5:Y:S04]  /*17f0*/  LDG.E.U16 R20, desc[UR12][R18.64] ;  /* 0x0000000c12147981 */ /* 0x000f68000c1e1500 */
[----:B------:R-:W5:Y:S01]  /*1800*/  LDG.E.U16 R57, desc[UR12][R56.64+0x40] ;  /* 0x0000400c38397981 */ /* 0x000f62000c1e1500 */
[----:B------:R-:W-:-:S03]  /*1810*/  IMAD.WIDE.U32 R12, R3, 0x2, R16 ;  /* 0x00000002030c7825 */ /* 0x000fc600078e0010 */
[----:B------:R-:W5:Y:S01]  /*1820*/  LDG.E.U16 R17, desc[UR12][R120.64+0x40] ;  /* 0x0000400c78117981 */ /* 0x000f62000c1e1500 */
[----:B------:R-:W-:-:S03]  /*1830*/  IMAD.WIDE.U32 R84, R3, 0x2, R84 ;  /* 0x0000000203547825 */ /* 0x000fc600078e0054 */
[----:B------:R-:W5:Y:S04]  /*1840*/  LDG.E.U16 R19, desc[UR12][R18.64+0x40] ;  /* 0x0000400c12137981 */ /* 0x000f68000c1e1500 */
[----:B------:R-:W5:Y:S01]  /*1850*/  LDG.E.U16 R56, desc[UR12][R58.64] ;  /* 0x0000000c3a387981 */ /* 0x000f62000c1e1500 */
[----:B------:R-:W-:-:S03]  /*1860*/  IMAD.WIDE.U32 R68, R3, 0x2, R68 ;  /* 0x0000000203447825 */ /* 0x000fc600078e0044 */
[----:B------:R-:W5:Y:S01]  /*1870*/  LDG.E.U16 R81, desc[UR12][R80.64+0x40] ;  /* 0x0000400c50517981 */ /* 0x000f62000c1e1500 */
[----:B------:R-:W-:-:S03]  /*1880*/  IMAD.WIDE.U32 R86, R3, 0x2, R86 ;  /* 0x0000000203567825 */ /* 0x000fc600078e0056 */
[----:B------:R0:W5:Y:S04]  /*1890*/  LDG.E.U16 R18, desc[UR12][R120.64] ;  /* 0x0000000c78127981 */ /* 0x000168000c1e1500 */
[----:B------:R-:W5:Y:S01]  /*18a0*/  LDG.E.U16 R58, desc[UR12][R58.64+0x40] ;  /* 0x0000400c3a3a7981 */ /* 0x000f62000c1e1500 */
[----:B------:R-:W-:-:S03]  /*18b0*/  IMAD.WIDE.U32 R70, R3, 0x2, R70 ;  /* 0x0000000203467825 */ /* 0x000fc600078e0046 */
[----:B------:R-:W5:Y:S01]  /*18c0*/  LDG.E.U16 R80, desc[UR12][R82.64] ;  /* 0x0000000c52507981 */ /* 0x000f62000c1e1500 */
        /* <DEDUP_REMOVED lines=22> */
[----:B------:R0:W5:Y:S01]  /*1a30*/  LDG.E.U16 R63, desc[UR12][R64.64] ;  /* 0x0000000c403f7981 */ /* 0x000162000c1e1500 */
[----:B------:R-:W-:-:S03]  /*1a40*/  IMAD.WIDE.U32 R92, R3, 0x2, R92 ;  /* 0x00000002035c7825 */ /* 0x000fc600078e005c */
[----:B------:R-:W5:Y:S01]  /*1a50*/  LDG.E.U16 R68, desc[UR12][R68.64+0x40] ;  /* 0x0000400c44447981 */ /* 0x000f62000c1e1500 */
[----:B------:R-:W-:-:S03]  /*1a60*/  IMAD.WIDE.U32 R94, R3, 0x2, R94 ;  /* 0x00000002035e7825 */ /* 0x000fc600078e005e */
[----:B------:R-:W5:Y:S01]  /*1a70*/  LDG.E.U16 R84, desc[UR12][R86.64] ;  /* 0x0000000c56547981 */ /* 0x000f62000c1e1500 */
[----:B0-----:R-:W0:Y:S03]  /*1a80*/  LDC.64 R64, c[0x0][0x388] ;  /* 0x0000e200ff407b82 */ /* 0x001e260000000a00 */
[----:B------:R-:W5:Y:S04]  /*1a90*/  LDG.E.U16 R7, desc[UR12][R6.64+0x40] ;  /* 0x0000400c06077981 */ /* 0x000f68000c1e1500 */
[----:B------:R-:W5:Y:S04]  /*1aa0*/  LDG.E.U16 R69, desc[UR12][R70.64] ;  /* 0x0000000c46457981 */ /* 0x000f68000c1e1500 */
[----:B------:R-:W5:Y:S01]  /*1ab0*/  LDG.E.U16 R87, desc[UR12][R86.64+0x40] ;  /* 0x0000400c56577981 */ /* 0x000f62000c1e1500 */
[----:B------:R-:W-:-:S03]  /*1ac0*/  IMAD.WIDE.U32 R76, R3, 0x2, R76 ;  /* 0x00000002034c7825 */ /* 0x000fc600078e004c */
[----:B------:R-:W5:Y:S01]  /*1ad0*/  LDG.E.U16 R6, desc[UR12][R4.64] ;  /* 0x0000000c04067981 */ /* 0x000f62000c1e1500 */
[----:B------:R-:W-:-:S03]  /*1ae0*/  IMAD.WIDE.U32 R96, R3, 0x2, R96 ;  /* 0x0000000203607825 */ /* 0x000fc600078e0060 */
[----:B------:R-:W5:Y:S04]  /*1af0*/  LDG.E.U16 R70, desc[UR12][R70.64+0x40] ;  /* 0x0000400c46467981 */ /* 0x000f68000c1e1500 */
[----:B------:R-:W5:Y:S04]  /*1b00*/  LDG.E.U16 R86, desc[UR12][R88.64] ;  /* 0x0000000c58567981 */ /* 0x000f68000c1e1500 */
[----:B------:R-:W5:Y:S04]  /*1b10*/  LDG.E.U16 R5, desc[UR12][R4.64+0x40] ;  /* 0x0000400c04057981 */ /* 0x000f68000c1e1500 */
[----:B------:R-:W5:Y:S04]  /*1b20*/  LDG.E.U16 R71, desc[UR12][R72.64] ;  /* 0x0000000c48477981 */ /* 0x000f68000c1e1500 */
[----:B------:R-:W5:Y:S01]  /*1b30*/  LDG.E.U16 R88, desc[UR12][R88.64+0x40] ;  /* 0x0000400c58587981 */ /* 0x000f62000c1e1500 */
[----:B------:R-:W-:-:S03]  /*1b40*/  IMAD.WIDE.U32 R98, R3, 0x2, R98 ;  /* 0x0000000203627825 */ /* 0x000fc600078e0062 */
[----:B------:R-:W5:Y:S04]  /*1b50*/  LDG.E.U16 R4, desc[UR12][R118.64] ;  /* 0x0000000c76047981 */ /* 0x000f68000c1e1500 */
[----:B------:R-:W5:Y:S04]  /*1b60*/  LDG.E.U16 R2, desc[UR12][R118.64+0x40] ;  /* 0x0000400c76027981 */ /* 0x000f68000c1e1500 */
[----:B------:R-:W5:Y:S04]  /*1b70*/  LDG.E.U16 R73, desc[UR12][R72.64+0x40] ;  /* 0x0000400c48497981 */ /* 0x000f68000c1e1500 */
[----:B------:R-:W5:Y:S01]  /*1b80*/  LDG.E.U16 R89, desc[UR12][R90.64] ;  /* 0x0000000c5a597981 */ /* 0x000f62000c1e1500 */
[----:B------:R-:W-:-:S03]  /*1b90*/  IMAD.WIDE.U32 R130, R3, 0x2, R130 ;  /* 0x0000000203827825 */ /* 0x000fc600078e0082 */
[----:B------:R-:W5:Y:S04]  /*1ba0*/  LDG.E.U16 R16, desc[UR12][R14.64] ;  /* 0x0000000c0e107981 */ /* 0x000f68000c1e1500 */
[----:B------:R-:W5:Y:S04]  /*1bb0*/  LDG.E.U16 R72, desc[UR12][R74.64] ;  /* 0x0000000c4a487981 */ /* 0x000f68000c1e1500 */
[----:B------:R0:W5:Y:S04]  /*1bc0*/  LDG.E.U16 R118, desc[UR12][R74.64+0x40] ;  /* 0x0000400c4a767981 */ /* 0x000168000c1e1500 */
[----:B------:R-:W5:Y:S01]  /*1bd0*/  LDG.E.U16 R91, desc[UR12][R90.64+0x40] ;  /* 0x0000400c5a5b7981 */ /* 0x000f62000c1e1500 */
[----:B------:R-:W-:-:S03]  /*1be0*/  IMAD.WIDE.U32 R138, R3, 0x2, R138 ;  /* 0x00000002038a7825 */ /* 0x000fc600078e008a */
[----:B------:R-:W5:Y:S01]  /*1bf0*/  LDG.E.U16 R15, desc[UR12][R14.64+0x40] ;  /* 0x0000400c0e0f7981 */ /* 0x000f62000c1e1500 */
[----:B0-----:R-:W-:Y:S01]  /*1c00*/  LEA R74, P0, R196, R64, 0x3 ;  /* 0x00000040c44a7211 */ /* 0x001fe200078018ff */
[C---:B------:R-:W-:Y:S02]  /*1c10*/  IMAD.WIDE.U32 R100, R3.reuse, 0x2, R100 ;  /* 0x0000000203647825 */ /* 0x040fe400078e0064 */
[----:B------:R-:W5:Y:S04]  /*1c20*/  LDG.E.U16 R11, desc[UR12][R120.64+0x40] ;  /* 0x0000400c780b7981 */ /* 0x000f68000c1e1500 */
[----:B------:R-:W5:Y:S01]  /*1c30*/  LDG.E.U16 R90, desc[UR12][R92.64] ;  /* 0x0000000c5c5a7981 */ /* 0x000f62000c1e1500 */
[----:B------:R-:W-:-:S03]  /*1c40*/  IMAD.WIDE.U32 R78, R3, 0x2, R78 ;  /* 0x00000002034e7825 */ /* 0x000fc600078e004e */
[----:B------:R-:W5:Y:S01]  /*1c50*/  LDG.E.U16 R14, desc[UR12][R12.64] ;  /* 0x0000000c0c0e7981 */ /* 0x000f62000c1e1500 */
[----:B------:R-:W-:Y:S01]  /*1c60*/  LEA.HI.X R75, R199, R65, RZ, 0x1, P0 ;  /* 0x00000041c74b7211 */ /* 0x000fe200000f0cff */
[C---:B------:R-:W-:Y:S02]  /*1c70*/  IMAD.WIDE.U32 R102, R3.reuse, 0x2, R102 ;  /* 0x0000000203667825 */ /* 0x040fe400078e0066 */
[----:B------:R-:W5:Y:S04]  /*1c80*/  LDG.E.U16 R119, desc[UR12][R76.64] ;  /* 0x0000000c4c777981 */ /* 0x000f68000c1e1500 */
[----:B------:R-:W5:Y:S04]  /*1c90*/  LDG.E.U16 R93, desc[UR12][R92.64+0x40] ;  /* 0x0000400c5c5d7981 */ /* 0x000f68000c1e1500 */
[----:B------:R-:W5:Y:S01]  /*1ca0*/  LDG.E.U16 R13, desc[UR12][R12.64+0x40] ;  /* 0x0000400c0c0d7981 */ /* 0x000f62000c1e1500 */
[----:B------:R-:W-:Y:S01]  /*1cb0*/  IMAD.WIDE.U32 R104, R3, 0x2, R104 ;  /* 0x0000000203687825 */ /* 0x000fe200078e0068 */
[----:B------:R-:W-:-:S02]  /*1cc0*/  LEA R48, P2, R48, R64, 0x8 ;  /* 0x0000004030307211 */ /* 0x000fc400078440ff */
        /* <DEDUP_REMOVED lines=10> */
[----:B0-----:R-:W-:-:S03]  /*1d70*/  LEA R76, P0, R116, R64, 0x8 ;  /* 0x00000040744c7211 */ /* 0x001fc600078040ff */
[----:B------:R0:W5:Y:S01]  /*1d80*/  LDG.E.U16 R130, desc[UR12][R138.64+0x40] ;  /* 0x0000400c8a827981 */ /* 0x000162000c1e1500 */
[----:B------:R-:W-:-:S03]  /*1d90*/  LEA.HI.X R77, R155, R65, RZ, 0x1, P0 ;  /* 0x000000419b4d7211 */ /* 0x000fc600000f0cff */
[----:B------:R-:W5:Y:S04]  /*1da0*/  LDG.E.U16 R121, desc[UR12][R78.64] ;  /* 0x0000000c4e797981 */ /* 0x000f68000c1e1500 */
[----:B------:R-:W5:Y:S01]  /*1db0*/  LDG.E.U16 R97, desc[UR12][R96.64+0x40] ;  /* 0x0000400c60617981 */ /* 0x000f62000c1e1500 */
[----:B0-----:R-:W-:-:S03]  /*1dc0*/  IMAD.SHL.U32 R139, R49, 0x80, RZ ;  /* 0x00000080318b7824 */ /* 0x001fc600078e00ff */
[----:B------:R0:W5:Y:S04]  /*1dd0*/  LDG.E.U16 R122, desc[UR12][R78.64+0x40] ;  /* 0x0000400c4e7a7981 */ /* 0x000168000c1e1500 */
[----:B------:R-:W5:Y:S01]  /*1de0*/  LDG.E.U16 R96, desc[UR12][R98.64] ;  /* 0x0000000c62607981 */ /* 0x000f62000c1e1500 */
[----:B------:R-:W-:Y:S01]  /*1df0*/  IMAD.WIDE.U32 R110, R3, 0x2, R110 ;  /* 0x00000002036e7825 */ /* 0x000fe200078e006e */
[----:B0-----:R-:W-:Y:S02]  /*1e00*/  LEA R78, P0, R49, R64, 0x8 ;  /* 0x00000040314e7211 */ /* 0x001fe400078040ff */
[-C--:B------:R-:W-:Y:S01]  /*1e10*/  LEA.HI.X R49, R153, R65.reuse, RZ, 0x1, P2 ;  /* 0x0000004199317211 */ /* 0x080fe200010f0cff */
[----:B------:R-:W5:Y:S01]  /*1e20*/  LDG.E.U16 R98, desc[UR12][R98.64+0x40] ;  /* 0x0000400c62627981 */ /* 0x000f62000c1e1500 */
[----:B------:R-:W-:Y:S01]  /*1e30*/  IMAD.WIDE.U32 R124, R3, 0x2, R124 ;  /* 0x00000002037c7825 */ /* 0x000fe200078e007c */
[----:B------:R-:W-:-:S03]  /*1e40*/  LEA.HI.X R79, R139, R65, RZ, 0x1, P0 ;  /* 0x000000418b4f7211 */ /* 0x000fc600000f0cff */
[C---:B------:R-:W-:Y:S01]  /*1e50*/  IMAD.WIDE.U32 R126, R3.reuse, 0x2, R126 ;  /* 0x00000002037e7825 */ /* 0x040fe200078e007e */
        /* <DEDUP_REMOVED lines=28> */
[----:B------:R-:W5:Y:S04]  /*2020*/  LDG.E.U16 R33, desc[UR12][R146.64+0x40] ;  /* 0x0000400c92217981 */ /* 0x000f68000c1e1500 */
[----:B------:R-:W5:Y:S04]  /*2030*/  LDG.E.U16 R116, desc[UR12][R74.64+0x40] ;  /* 0x0000400c4a747981 */ /* 0x000f68000c1e1500 */
[----:B------:R-:W5:Y:S04]  /*2040*/  LDG.E.U16 R105, desc[UR12][R106.64] ;  /* 0x0000000c6a697981 */ /* 0x000f68000c1e1500 */
[----:B------:R-:W5:Y:S04]  /*2050*/  LDG.E.U16 R137, desc[UR12][R74.64+0x80] ;  /* 0x0000800c4a897981 */ /* 0x000f68000c1e1500 */
[----:B------:R-:W5:Y:S04]  /*2060*/  LDG.E.U16 R138, desc[UR12][R74.64+0xc0] ;  /* 0x0000c00c4a8a7981 */ /* 0x000f68000c1e1500 */
[----:B------:R-:W5:Y:S04]  /*2070*/  LDG.E.U16 R106, desc[UR12][R106.64+0x40] ;  /* 0x0000400c6a6a7981 */ /* 0x000f68000c1e1500 */
[----:B------:R-:W-:Y:S04]  /*2080*/  STL [R1+0xf0], R155 ;  /* 0x0000f09b01007387 */ /* 0x000fe80000100800 */
[----:B------:R-:W5:Y:S04]  /*2090*/  LDG.E.U16 R145, desc[UR12][R48.64] ;  /* 0x0000000c30917981 */ /* 0x000f68000c1e1500 */
[----:B------:R-:W5:Y:S04]  /*20a0*/  LDG.E.U16 R107, desc[UR12][R108.64] ;  /* 0x0000000c6c6b7981 */ /* 0x000f68000c1e1500 */
[----:B------:R-:W5:Y:S04]  /*20b0*/  LDG.E.U16 R144, desc[UR12][R48.64+0x40] ;  /* 0x0000400c30907981 */ /* 0x000f68000c1e1500 */
[----:B------:R-:W5:Y:S04]  /*20c0*/  LDG.E.U16 R143, desc[UR12][R48.64+0x80] ;  /* 0x0000800c308f7981 */ /* 0x000f68000c1e1500 */
[----:B------:R-:W5:Y:S04]  /*20d0*/  LDG.E.U16 R108, desc[UR12][R108.64+0x40] ;  /* 0x0000400c6c6c7981 */ /* 0x000f68000c1e1500 */
[----:B------:R0:W5:Y:S04]  /*20e0*/  LDG.E.U16 R146, desc[UR12][R48.64+0xc0] ;  /* 0x0000c00c30927981 */ /* 0x000168000c1e1500 */
[----:B------:R-:W5:Y:S04]  /*20f0*/  LDG.E.U16 R32, desc[UR12][R148.64] ;  /* 0x0000000c94207981 */ /* 0x000f68000c1e1500 */
[----:B------:R-:W5:Y:S01]  /*2100*/  LDG.E.U16 R109, desc[UR12][R110.64] ;  /* 0x0000000c6e6d7981 */ /* 0x000f62000c1e1500 */
[----:B0-----:R-:W-:-:S03]  /*2110*/  LEA R48, P0, R47, R64, 0x8 ;  /* 0x000000402f307211 */ /* 0x001fc600078040ff */
[----:B------:R0:W-:Y:S04]  /*2120*/  STL [R1+0xf4], R153 ;  /* 0x0000f49901007387 */ /* 0x0001e80000100800 */
[----:B------:R-:W5:Y:S04]  /*2130*/  LDG.E.U16 R31, desc[UR12][R148.64+0x40] ;  /* 0x0000400c941f7981 */ /* 0x000f68000c1e1500 */
[----:B------:R-:W5:Y:S01]  /*2140*/  LDG.E.U16 R110, desc[UR12][R110.64+0x40] ;  /* 0x0000400c6e6e7981 */ /* 0x000f62000c1e1500 */
[C---:B0-----:R-:W-:Y:S01]  /*2150*/  IMAD.SHL.U32 R153, R46.reuse, 0x80, RZ ;  /* 0x000000802e997824 */ /* 0x041fe200078e00ff */
[----:B------:R-:W-:-:S02]  /*2160*/  LEA R46, P2, R46, R64, 0x8 ;  /* 0x000000402e2e7211 */ /* 0x000fc400078440ff */
[----:B------:R-:W5:Y:S04]  /*2170*/  LDG.E.U16 R147, desc[UR12][R78.64] ;  /* 0x0000000c4e937981 */ /* 0x000f68000c1e1500 */
[----:B------:R-:W5:Y:S04]  /*2180*/  LDG.E.U16 R148, desc[UR12][R78.64+0x40] ;  /* 0x0000400c4e947981 */ /* 0x000f68000c1e1500 */
[----:B------:R0:W5:Y:S04]  /*2190*/  LDG.E.U16 R111, desc[UR12][R74.64] ;  /* 0x0000000c4a6f7981 */ /* 0x000168000c1e1500 */
[----:B------:R-:W5:Y:S04]  /*21a0*/  LDG.E.U16 R149, desc[UR12][R78.64+0x80] ;  /* 0x0000800c4e957981 */ /* 0x000f68000c1e1500 */
[----:B------:R-:W5:Y:S01]  /*21b0*/  LDG.E.U16 R165, desc[UR12][R128.64] ;  /* 0x0000000c80a57981 */ /* 0x000f62000c1e1500 */
[----:B0-----:R-:W-:-:S03]  /*21c0*/  IMAD.SHL.U32 R74, R47, 0x80, RZ ;  /* 0x000000802f4a7824 */ /* 0x001fc600078e00ff */
[----:B------:R0:W-:Y:S01]  /*21d0*/  STL [R1+0x104], R139 ;  /* 0x0001048b01007387 */ /* 0x0001e20000100800 */
[----:B------:R-:W-:Y:S01]  /*21e0*/  IMAD.SHL.U32 R155, R36, 0x80, RZ ;  /* 0x00000080249b7824 */ /* 0x000fe200078e00ff */
[-C--:B------:R-:W-:Y:S02]  /*21f0*/  LEA.HI.X R49, R74, R65.reuse, RZ, 0x1, P0 ;  /* 0x000000414a317211 */ /* 0x080fe400000f0cff */
[----:B------:R2:W5:Y:S01]  /*2200*/  LDG.E.U16 R78, desc[UR12][R78.64+0xc0] ;  /* 0x0000c00c4e4e7981 */ /* 0x000562000c1e1500 */
[----:B------:R-:W-:-:S03]  /*2210*/  LEA.HI.X R47, R153, R65, RZ, 0x1, P2 ;  /* 0x00000041992f7211 */ /* 0x000fc600010f0cff */
[----:B------:R-:W5:Y:S04]  /*2220*/  LDG.E.U16 R164, desc[UR12][R128.64+0x40] ;  /* 0x0000400c80a47981 */ /* 0x000f68000c1e1500 */
[----:B------:R3:W-:Y:S01]  /*2230*/  STL [R1+0xf8], R74 ;  /* 0x0000f84a01007387 */ /* 0x0007e20000100800 */
[----:B--2---:R-:W-:-:S03]  /*2240*/  IMAD.SHL.U32 R79, R35, 0x80, RZ ;  /* 0x00000080234f7824 */ /* 0x004fc600078e00ff */
[----:B0-----:R-:W5:Y:S04]  /*2250*/  LDG.E.U16 R139, desc[UR12][R76.64+0x80] ;  /* 0x0000800c4c8b7981 */ /* 0x001f68000c1e1500 */
[----:B------:R-:W5:Y:S01]  /*2260*/  LDG.E.U16 R129, desc[UR12][R140.64] ;  /* 0x0000000c8c817981 */ /* 0x000f62000c1e1500 */
[----:B---3--:R-:W-:-:S03]  /*2270*/  LEA R74, P0, R35, R64, 0x8 ;  /* 0x00000040234a7211 */ /* 0x008fc600078040ff */
[----:B------:R-:W5:Y:S04]  /*2280*/  LDG.E.U16 R128, desc[UR12][R140.64+0x40] ;  /* 0x0000400c8c807981 */ /* 0x000f68000c1e1500 */
[----:B------:R-:W5:Y:S01]  /*2290*/  LDG.E.U16 R142, desc[UR12][R76.64+0xc0] ;  /* 0x0000c00c4c8e7981 */ /* 0x000f62000c1e1500 */
[----:B------:R-:W-:-:S03]  /*22a0*/  LEA.HI.X R75, R79, R65, RZ, 0x1, P0 ;  /* 0x000000414f4b7211 */ /* 0x000fc600000f0cff */
[----:B------:R-:W5:Y:S04]  /*22b0*/  LDG.E.U16 R141, desc[UR12][R76.64] ;  /* 0x0000000c4c8d7981 */ /* 0x000f68000c1e1500 */
[----:B------:R0:W5:Y:S01]  /*22c0*/  LDG.E.U16 R140, desc[UR12][R76.64+0x40] ;  /* 0x0000400c4c8c7981 */ /* 0x000162000c1e1500 */
[----:B------:R-:W-:-:S03]  /*22d0*/  IMAD.WIDE.U32 R48, R3, 0x2, R48 ;  /* 0x0000000203307825 */ /* 0x000fc600078e0030 */
[----:B------:R2:W-:Y:S01]  /*22e0*/  STL [R1+0xfc], R153 ;  /* 0x0000fc9901007387 */ /* 0x0005e20000100800 */
[----:B0-----:R-:W-:Y:S01]  /*22f0*/  LEA R76, P2, R36, R64, 0x8 ;  /* 0x00000040244c7211 */ /* 0x001fe200078440ff */
[----:B------:R-:W-:Y:S02]  /*2300*/  IMAD.WIDE.U32 R74, R3, 0x2, R74 ;  /* 0x00000002034a7825 */ /* 0x000fe400078e004a */
[----:B------:R-:W5:Y:S01]  /*2310*/  LDG.E.U16 R35, desc[UR12][R48.64+0x80] ;  /* 0x0000800c30237981 */ /* 0x000f62000c1e1500 */
[----:B------:R-:W-:-:S03]  /*2320*/  LEA.HI.X R77, R155, R65, RZ, 0x1, P2 ;  /* 0x000000419b4d7211 */ /* 0x000fc600010f0cff */
[----:B------:R0:W-:Y:S01]  /*2330*/  STL [R1+0x100], R79 ;  /* 0x0001004f01007387 */ /* 0x0001e20000100800 */
[----:B------:R-:W-:Y:S01]  /*2340*/  IMAD.WIDE.U32 R46, R3, 0x2, R46 ;  /* 0x00000002032e7825 */ /* 0x000fe200078e002e */
[----:B------:R-:W-:Y:S02]  /*2350*/  LEA R36, P0, R37, R64, 0x8 ;  /* 0x0000004025247211 */ /* 0x000fe400078040ff */
[----:B--2---:R-:W5:Y:S01]  /*2360*/  LDG.E.U16 R153, desc[UR12][R48.64] ;  /* 0x0000000c30997981 */ /* 0x004f62000c1e1500 */
[----:B------:R-:W-:-:S03]  /*2370*/  IMAD.WIDE.U32 R76, R3, 0x2, R76 ;  /* 0x00000002034c7825 */ /* 0x000fc600078e004c */
[----:B------:R-:W5:Y:S04]  /*2380*/  LDG.E.U16 R154, desc[UR12][R48.64+0xc0] ;  /* 0x0000c00c309a7981 */ /* 0x000f68000c1e1500 */
[----:B0-----:R0:W5:Y:S04]  /*2390*/  LDG.E.U16 R79, desc[UR12][R48.64+0x40] ;  /* 0x0000400c304f7981 */ /* 0x001168000c1e1500 */
[----:B------:R-:W5:Y:S04]  /*23a0*/  LDG.E.U16 R161, desc[UR12][R74.64] ;  /* 0x0000000c4aa17981 */ /* 0x000f68000c1e1500 */
[----:B------:R-:W5:Y:S01]  /*23b0*/  LDG.E.U16 R160, desc[UR12][R74.64+0x40] ;  /* 0x0000400c4aa07981 */ /* 0x000f62000c1e1500 */
[----:B0-----:R-:W-:-:S03]  /*23c0*/  IMAD.SHL.U32 R49, R37, 0x80, RZ ;  /* 0x0000008025317824 */ /* 0x001fc600078e00ff */
[----:B------:R-:W5:Y:S01]  /*23d0*/  LDG.E.U16 R159, desc[UR12][R74.64+0x80] ;  /* 0x0000800c4a9f7981 */ /* 0x000f62000c1e1500 */
[C---:B------:R-:W-:Y:S01]  /*23e0*/  IMAD.SHL.U32 R48, R38.reuse, 0x80, RZ ;  /* 0x0000008026307824 */ /* 0x040fe200078e00ff */
[----:B------:R-:W-:Y:S02]  /*23f0*/  LEA R38, P2, R38, R64, 0x8 ;  /* 0x0000004026267211 */ /* 0x000fe400078440ff */
[----:B------:R-:W5:Y:S01]  /*2400*/  LDG.E.U16 R162, desc[UR12][R76.64+0x40] ;  /* 0x0000400c4ca27981 */ /* 0x000f62000c1e1500 */
[----:B------:R-:W-:-:S03]  /*2410*/  LEA.HI.X R37, R49, R65, RZ, 0x1, P0 ;  /* 0x0000004131257211 */ /* 0x000fc600000f0cff */
[----:B------:R-:W5:Y:S04]  /*2420*/  LDG.E.U16 R163, desc[UR12][R76.64+0x80] ;  /* 0x0000800c4ca37981 */ /* 0x000f68000c1e1500 */
[----:B------:R-:W5:Y:S01]  /*2430*/  LDG.E.U16 R74, desc[UR12][R74.64+0xc0] ;  /* 0x0000c00c4a4a7981 */ /* 0x000f62000c1e1500 */
[----:B------:R-:W-:-:S03]  /*2440*/  IMAD.SHL.U32 R170, R40, 0x80, RZ ;  /* 0x0000008028aa7824 */ /* 0x000fc600078e00ff */
[----:B------:R0:W-:Y:S04]  /*2450*/  STL [R1+0x128], R155 ;  /* 0x0001289b01007387 */ /* 0x0001e80000100800 */
[----:B------:R-:W5:Y:S04]  /*2460*/  LDG.E.U16 R157, desc[UR12][R46.64] ;  /* 0x0000000c2e9d7981 */ /* 0x000f68000c1e1500 */
[----:B------:R-:W5:Y:S04]  /*2470*/  LDG.E.U16 R75, desc[UR12][R76.64] ;  /* 0x0000000c4c4b7981 */ /* 0x000f68000c1e1500 */
[----:B------:R-:W5:Y:S04]  /*2480*/  LDG.E.U16 R156, desc[UR12][R46.64+0x40] ;  /* 0x0000400c2e9c7981 */ /* 0x000f68000c1e1500 */
[----:B0-----:R-:W5:Y:S04]  /*2490*/  LDG.E.U16 R155, desc[UR12][R46.64+0x80] ;  /* 0x0000800c2e9b7981 */ /* 0x001f68000c1e1500 */
[----:B------:R0:W5:Y:S04]  /*24a0*/  LDG.E.U16 R76, desc[UR12][R76.64+0xc0] ;  /* 0x0000c00c4c4c7981 */ /* 0x000168000c1e1500 */
[----:B------:R2:W5:Y:S04]  /*24b0*/  LDG.E.U16 R158, desc[UR12][R46.64+0xc0] ;  /* 0x0000c00c2e9e7981 */ /* 0x000568000c1e1500 */
[----:B------:R-:W-:Y:S01]  /*24c0*/  STL [R1+0x124], R49 ;  /* 0x0001243101007387 */ /* 0x000fe20000100800 */
[----:B0-----:R-:W-:-:S03]  /*24d0*/  IMAD.SHL.U32 R77, R39, 0x80, RZ ;  /* 0x00000080274d7824 */ /* 0x001fc600078e00ff */
[----:B------:R0:W-:Y:S01]  /*24e0*/  STL [R1+0x11c], R48 ;  /* 0x00011c3001007387 */ /* 0x0001e20000100800 */
[-C--:B--2---:R-:W-:Y:S02]  /*24f0*/  LEA R46, P0, R39, R64.reuse, 0x8 ;  /* 0x00000040272e7211 */ /* 0x084fe400078040ff */
[-C--:B------:R-:W-:Y:S02]  /*2500*/  LEA.HI.X R39, R48, R65.reuse, RZ, 0x1, P2 ;  /* 0x0000004130277211 */ /* 0x080fe400010f0cff */
[----:B------:R-:W-:Y:S02]  /*2510*/  LEA.HI.X R47, R77, R65, RZ, 0x1, P0 ;  /* 0x000000414d2f7211 */ /* 0x000fe400000f0cff */
[----:B0-----:R-:W-:Y:S01]  /*2520*/  LEA R48, P2, R40, R64, 0x8 ;  /* 0x0000004028307211 */ /* 0x001fe200078440ff */
[----:B------:R-:W-:-:S03]  /*2530*/  IMAD.WIDE.U32 R36, R3, 0x2, R36 ;  /* 0x0000000203247825 */ /* 0x000fc600078e0024 */
[----:B------:R-:W-:Y:S01]  /*2540*/  LEA.HI.X R49, R170, R65, RZ, 0x1, P2 ;  /* 0x00000041aa317211 */ /* 0x000fe200010f0cff */
[C---:B------:R-:W-:Y:S01]  /*2550*/  IMAD.WIDE.U32 R46, R3.reuse, 0x2, R46 ;  /* 0x00000002032e7825 */ /* 0x040fe200078e002e */
[----:B------:R0:W-:Y:S03]  /*2560*/  STL [R1+0x118], R77 ;  /* 0x0001184d01007387 */ /* 0x0001e60000100800 */
[C---:B------:R-:W-:Y:S01]  /*2570*/  IMAD.WIDE.U32 R48, R3.reuse, 0x2, R48 ;  /* 0x0000000203307825 */ /* 0x040fe200078e0030 */
[----:B------:R-:W5:Y:S03]  /*2580*/  LDG.E.U16 R168, desc[UR12][R36.64] ;  /* 0x0000000c24a87981 */ /* 0x000f66000c1e1500 */
[----:B------:R-:W-:Y:S01]  /*2590*/  IMAD.WIDE.U32 R38, R3, 0x2, R38 ;  /* 0x0000000203267825 */ /* 0x000fe200078e0026 */
[----:B------:R-:W5:Y:S03]  /*25a0*/  LDG.E.U16 R40, desc[UR12][R36.64+0x80] ;  /* 0x0000800c24287981 */ /* 0x000f66000c1e1500 */
[----:B------:R-:W-:Y:S01]  /*25b0*/  IMAD.SHL.U32 R184, R41, 0x80, RZ ;  /* 0x0000008029b87824 */ /* 0x000fe200078e00ff */
[----:B0-----:R-:W5:Y:S01]  /*25c0*/  LDG.E.U16 R77, desc[UR12][R36.64+0x40] ;  /* 0x0000400c244d7981 */ /* 0x001f62000c1e1500 */
[----:B------:R-:W-:-:S03]  /*25d0*/  IMAD.SHL.U32 R183, R42, 0x80, RZ ;  /* 0x000000802ab77824 */ /* 0x000fc600078e00ff */
[----:B------:R0:W5:Y:S01]  /*25e0*/  LDG.E.U16 R169, desc[UR12][R36.64+0xc0] ;  /* 0x0000c00c24a97981 */ /* 0x000162000c1e1500 */
[----:B------:R-:W-:-:S03]  /*25f0*/  LEA R42, P2, R42, R64, 0x8 ;  /* 0x000000402a2a7211 */ /* 0x000fc600078440ff */
[----:B------:R-:W5:Y:S04]  /*2600*/  LDG.E.U16 R176, desc[UR12][R46.64] ;  /* 0x0000000c2eb07981 */ /* 0x000f68000c1e1500 */
[----:B------:R-:W5:Y:S01]  /*2610*/  LDG.E.U16 R175, desc[UR12][R46.64+0x40] ;  /* 0x0000400c2eaf7981 */ /* 0x000f62000c1e1500 */
[----:B0-----:R-:W-:-:S03]  /*2620*/  LEA R36, P0, R41, R64, 0x8 ;  /* 0x0000004029247211 */ /* 0x001fc600078040ff */
[----:B------:R-:W5:Y:S01]  /*2630*/  LDG.E.U16 R174, desc[UR12][R46.64+0x80] ;  /* 0x0000800c2eae7981 */ /* 0x000f62000c1e1500 */
[----:B------:R-:W-:-:S03]  /*2640*/  LEA.HI.X R37, R184, R65, RZ, 0x1, P0 ;  /* 0x00000041b8257211 */ /* 0x000fc600000f0cff */
[----:B------:R-:W5:Y:S04]  /*2650*/  LDG.E.U16 R41, desc[UR12][R48.64] ;  /* 0x0000000c30297981 */ /* 0x000f68000c1e1500 */
[----:B------:R-:W5:Y:S04]  /*2660*/  LDG.E.U16 R177, desc[UR12][R48.64+0x80] ;  /* 0x0000800c30b17981 */ /* 0x000f68000c1e1500 */
[----:B------:R-:W5:Y:S04]  /*2670*/  LDG.E.U16 R46, desc[UR12][R46.64+0xc0] ;  /* 0x0000c00c2e2e7981 */ /* 0x000f68000c1e1500 */
[----:B------:R0:W-:Y:S04]  /*2680*/  STL [R1+0x120], R170 ;  /* 0x000120aa01007387 */ /* 0x0001e80000100800 */
[----:B------:R-:W5:Y:S04]  /*2690*/  LDG.E.U16 R172, desc[UR12][R38.64] ;  /* 0x0000000c26ac7981 */ /* 0x000f68000c1e1500 */
[----:B------:R-:W5:Y:S04]  /*26a0*/  LDG.E.U16 R47, desc[UR12][R48.64+0x40] ;  /* 0x0000400c302f7981 */ /* 0x000f68000c1e1500 */
[----:B------:R-:W5:Y:S04]  /*26b0*/  LDG.E.U16 R171, desc[UR12][R38.64+0x40] ;  /* 0x0000400c26ab7981 */ /* 0x000f68000c1e1500 */
[----:B0-----:R-:W5:Y:S04]  /*26c0*/  LDG.E.U16 R170, desc[UR12][R38.64+0x80] ;  /* 0x0000800c26aa7981 */ /* 0x001f68000c1e1500 */
[----:B------:R0:W5:Y:S04]  /*26d0*/  LDG.E.U16 R48, desc[UR12][R48.64+0xc0] ;  /* 0x0000c00c30307981 */ /* 0x000168000c1e1500 */
[----:B------:R2:W5:Y:S04]  /*26e0*/  LDG.E.U16 R173, desc[UR12][R38.64+0xc0] ;  /* 0x0000c00c26ad7981 */ /* 0x000568000c1e1500 */
[----:B------:R3:W-:Y:S01]  /*26f0*/  STL [R1+0x114], R184 ;  /* 0x000114b801007387 */ /* 0x0007e20000100800 */
[C---:B0-----:R-:W-:Y:S01]  /*2700*/  IMAD.SHL.U32 R49, R43.reuse, 0x80, RZ ;  /* 0x000000802b317824 */ /* 0x041fe200078e00ff */
[----:B--2---:R-:W-:-:S02]  /*2710*/  LEA R38, P0, R43, R64, 0x8 ;  /* 0x000000402b267211 */ /* 0x004fc400078040ff */
[C---:B------:R-:W-:Y:S01]  /*2720*/  LEA R64, P3, R44.reuse, R64, 0x8 ;  /* 0x000000402c407211 */ /* 0x040fe200078640ff */
[----:B---3--:R-:W-:Y:S01]  /*2730*/  IMAD.SHL.U32 R184, R44, 0x80, RZ ;  /* 0x000000802cb87824 */ /* 0x008fe200078e00ff */
[-C--:B------:R-:W-:Y:S01]  /*2740*/  LEA.HI.X R43, R183, R65.reuse, RZ, 0x1, P2 ;  /* 0x00000041b72b7211 */ /* 0x080fe200010f0cff */
[----:B------:R-:W-:Y:S01]  /*2750*/  IMAD.WIDE.U32 R36, R3, 0x2, R36 ;  /* 0x0000000203247825 */ /* 0x000fe200078e0024 */
[-C--:B------:R-:W-:Y:S02]  /*2760*/  LEA.HI.X R39, R49, R65.reuse, RZ, 0x1, P0 ;  /* 0x0000004131277211 */ /* 0x080fe400000f0cff */
[----:B------:R-:W-:Y:S01]  /*2770*/  LEA.HI.X R65, R184, R65, RZ, 0x1, P3 ;  /* 0x00000041b8417211 */ /* 0x000fe200018f0cff */
[C---:B------:R-:W-:Y:S01]  /*2780*/  IMAD.WIDE.U32 R42, R3.reuse, 0x2, R42 ;  /* 0x00000002032a7825 */ /* 0x040fe200078e002a */
[----:B------:R0:W-:Y:S03]  /*2790*/  STL [R1+0x110], R183 ;  /* 0x000110b701007387 */ /* 0x0001e60000100800 */
[C---:B------:R-:W-:Y:S01]  /*27a0*/  IMAD.WIDE.U32 R38, R3.reuse, 0x2, R38 ;  /* 0x0000000203267825 */ /* 0x040fe200078e0026 */
[----:B------:R2:W-:Y:S03]  /*27b0*/  STL [R1+0x10c], R49 ;  /* 0x00010c3101007387 */ /* 0x0005e60000100800 */
[----:B------:R-:W-:Y:S01]  /*27c0*/  IMAD.WIDE.U32 R64, R3, 0x2, R64 ;  /* 0x0000000203407825 */ /* 0x000fe200078e0040 */
[----:B------:R-:W5:Y:S04]  /*27d0*/  LDG.E.U16 R44, desc[UR12][R36.64+0x80] ;  /* 0x0000800c242c7981 */ /* 0x000f68000c1e1500 */
[----:B0-----:R-:W5:Y:S04]  /*27e0*/  LDG.E.U16 R183, desc[UR12][R36.64] ;  /* 0x0000000c24b77981 */ /* 0x001f68000c1e1500 */
[----:B--2---:R-:W5:Y:S04]  /*27f0*/  LDG.E.U16 R49, desc[UR12][R36.64+0x40] ;  /* 0x0000400c24317981 */ /* 0x004f68000c1e1500 */
[----:B------:R0:W-:Y:S04]  /*2800*/  STL [R1+0x108], R184 ;  /* 0x000108b801007387 */ /* 0x0001e80000100800 */
[----:B------:R-:W5:Y:S04]  /*2810*/  LDG.E.U16 R185, desc[UR12][R42.64] ;  /* 0x0000000c2ab97981 */ /* 0x000f68000c1e1500 */
[----:B------:R-:W5:Y:S04]  /*2820*/  LDG.E.U16 R36, desc[UR12][R36.64+0xc0] ;  /* 0x0000c00c24247981 */ /* 0x000f68000c1e1500 */
[----:B0-----:R-:W5:Y:S04]  /*2830*/  LDG.E.U16 R184, desc[UR12][R42.64+0x40] ;  /* 0x0000400c2ab87981 */ /* 0x001f68000c1e1500 */
[----:B------:R-:W5:Y:S04]  /*2840*/  LDG.E.U16 R187, desc[UR12][R38.64] ;  /* 0x0000000c26bb7981 */ /* 0x000f68000c1e1500 */
[----:B------:R-:W5:Y:S04]  /*2850*/  LDG.E.U16 R37, desc[UR12][R42.64+0x80] ;  /* 0x0000800c2a257981 */ /* 0x000f68000c1e1500 */
[----:B------:R-:W5:Y:S04]  /*2860*/  LDG.E.U16 R186, desc[UR12][R38.64+0x40] ;  /* 0x0000400c26ba7981 */ /* 0x000f68000c1e1500 */
[----:B------:R-:W5:Y:S04]  /*2870*/  LDG.E.U16 R189, desc[UR12][R38.64+0xc0] ;  /* 0x0000c00c26bd7981 */ /* 0x000f68000c1e1500 */
[----:B------:R-:W5:Y:S01]  /*2880*/  LDG.E.U16 R42, desc[UR12][R42.64+0xc0] ;  /* 0x0000c00c2a2a7981 */ /* 0x000f62000c1e1500 */
[----:B-1----:R-:W-:-:S03]  /*2890*/  R2UR UR11, R191 ;  /* 0x00000000bf0b72ca */ /* 0x002fc600000e0000 */
[----:B------:R-:W5:Y:S01]  /*28a0*/  LDG.E.U16 R188, desc[UR12][R64.64] ;  /* 0x0000000c40bc7981 */ /* 0x000f62000c1e1500 */
[----:B------:R-:W-:-:S03]  /*28b0*/  IMAD R191, R3, 0x2, R199 ;  /* 0x0000000203bf7824 */ /* 0x000fc600078e02c7 */
[----:B------:R-:W5:Y:S01]  /*28c0*/  LDG.E.U16 R43, desc[UR12][R38.64+0x80] ;  /* 0x0000800c262b7981 */ /* 0x000f62000c1e1500 */
[----:B------:R-:W-:-:S03]  /*28d0*/  SHF.R.U32.HI R198, RZ, 0x1, R196 ;  /* 0x00000001ffc67819 */ /* 0x000fc600000116c4 */
[----:B------:R-:W5:Y:S04]  /*28e0*/  LDG.E.U16 R39, desc[UR12][R64.64+0x40] ;  /* 0x0000400c40277981 */ /* 0x000f68000c1e1500 */
[----:B------:R-:W5:Y:S01]  /*28f0*/  LDG.E.U16 R38, desc[UR12][R64.64+0x80] ;  /* 0x0000800c40267981 */ /* 0x000f62000c1e1500 */
[----:B------:R-:W-:-:S03]  /*2900*/  LOP3.LUT R191, R191, R198, RZ, 0x3c, !PT ;  /* 0x000000c6bfbf7212 */ /* 0x000fc600078e3cff */
[----:B------:R0:W5:Y:S02]  /*2910*/  LDG.E.U16 R64, desc[UR12][R64.64+0xc0] ;  /* 0x0000c00c40407981 */ /* 0x000164000c1e1500 */
[----:B0-----:R-:W-:-:S04]  /*2920*/  SHF.R.U32.HI R65, RZ, 0x5, R197 ;  /* 0x00000005ff417819 */ /* 0x001fc800000116c5 */
[----:B------:R-:W-:Y:S01]  /*2930*/  R2UR UR10, R65 ;  /* 0x00000000410a72ca */ /* 0x000fe200000e0000 */
[----:B------:R-:W-:-:S14]  /*2940*/  @P1 BRA `(.L_x_5) ;  /* 0x0000000000181947 */ /* 0x000fdc0003800000 */
[----:B------:R-:W-:Y:S01]  /*2950*/  ELECT P0, URZ, PT ;  /* 0x0000000000ff782f */ /* 0x000fe20003800000 */
[----:B------:R-:W-:Y:S01]  /*2960*/  IMAD.MOV.U32 R65, RZ, RZ, 0x1 ;  /* 0x00000001ff417424 */ /* 0x000fe200078e00ff */
[----:B------:R-:W-:Y:S01]  /*2970*/  UMOV UR4, 0x40 ;  /* 0x0000004000047882 */ /* 0x000fe20000000000 */
[----:B------:R-:W-:Y:S01]  /*2980*/  UVIRTCOUNT.DEALLOC.SMPOOL 0x80 ;  /* 0x000000800000784c */ /* 0x000fe20000000000 */
[----:B------:R-:W-:-:S09]  /*2990*/  ULEA UR4, UR6, UR4, 0x18 ;  /* 0x0000000406047291 */ /* 0x000fd2000f8ec0ff */
[----:B------:R0:W-:Y:S03]  /*29a0*/  @P0 STS.U8 [UR4], R65 ;  /* 0x00000041ff000988 */ /* 0x0001e60008000004 */
.L_x_5:
[----:B------:R-:W-:Y:S01]  /*29b0*/  LOP3.LUT P2, RZ, R197, 0x7f, RZ, 0xc0, !PT ;  /* 0x0000007fc5ff7812 */ /* 0x000fe2000784c0ff */
[----:B------:R-:W-:Y:S01]  /*29c0*/  UMOV UR4, 0x1 ;  /* 0x0000000100047882 */ /* 0x000fe20000000000 */
[----:B-----5:R-:W-:Y:S04]  /*29d0*/  STS.U16 [R191+UR7], R195 ;  /* 0x000000c3bf007988 */ /* 0x020fe80008000407 */
[----:B------:R-:W-:Y:S04]  /*29e0*/  STS.U16 [R191+UR7+0x40], R194 ;  /* 0x000040c2bf007988 */ /* 0x000fe80008000407 */
[----:B------:R-:W-:Y:S03]  /*29f0*/  STS.U16 [R191+UR7+0x240], R193 ;  /* 0x000240c1bf007988 */ /* 0x000fe60008000407 */
[----:B------:R-:W-:Y:S01]  /*2a00*/  VOTEU.ALL UP0, P2 ;  /* 0x0000000000ff7886 */ /* 0x000fe20001000000 */
[----:B------:R-:W-:Y:S01]  /*2a10*/  VOTEU.ALL UP1, P2 ;  /* 0x0000000000ff7886 */ /* 0x000fe20001020000 */
[----:B------:R-:W-:Y:S03]  /*2a20*/  STS.U16 [R191+UR7+0x200], R192 ;  /* 0x000200c0bf007988 */ /* 0x000fe60008000407 */
[----:B------:R-:W-:-:S04]  /*2a30*/  @!UP0 UIADD3 UR4, UPT, UPT, -UR4, 0x100000, URZ ;  /* 0x0010000004048890 */ /* 0x000fc8000fffe1ff */
[----:B------:R-:W-:Y:S02]  /*2a40*/  @!UP0 USHF.L.U32 UR5, UR4, 0xb, URZ ;  /* 0x0000000b04058899 */ /* 0x000fe400080006ff */
[----:B------:R-:W-:Y:S01]  /*2a50*/  @!UP0 USHF.L.U32 UR4, UR4, 0x1, URZ ;  /* 0x0000000104048899 */ /* 0x000fe200080006ff */
[----:B------:R-:W-:Y:S01]  /*2a60*/  STS.U16 [R191+UR7+0x400], R190 ;  /* 0x000400bebf007988 */ /* 0x000fe20008000407 */
[----:B------:R-:W-:-:S03]  /*2a70*/  UISETP.NE.U32.AND UP0, UPT, UR10, URZ, UPT ;  /* 0x000000ff0a00728c */ /* 0x000fc6000bf05070 */
[----:B------:R-:W-:Y:S04]  /*2a80*/  STS.U16 [R191+UR7+0x440], R182 ;  /* 0x000440b6bf007988 */ /* 0x000fe80008000407 */
        /* <DEDUP_REMOVED lines=56> */
[----:B------:R1:W-:Y:S04]  /*2e10*/  STS.U16 [R191+UR7+0x3e40], R0 ;  /* 0x003e4000bf007988 */ /* 0x0003e80008000407 */
[----:B------:R2:W-:Y:S04]  /*2e20*/  STS.U16 [R191+UR7+0x3e00], R45 ;  /* 0x003e002dbf007988 */ /* 0x0005e80008000407 */
[----:B------:R2:W-:Y:S01]  /*2e30*/  STS.U16 [R191+UR7+0x4000], R114 ;  /* 0x00400072bf007988 */ /* 0x0005e20008000407 */
[----:B-1----:R-:W-:-:S03]  /*2e40*/  LOP3.LUT R0, R197, 0x7f, RZ, 0xc0, !PT ;  /* 0x0000007fc5007812 */ /* 0x002fc600078ec0ff */
[----:B------:R2:W-:Y:S04]  /*2e50*/  STS.U16 [R191+UR7+0x4040], R112 ;  /* 0x00404070bf007988 */ /* 0x0005e80008000407 */
        /* <DEDUP_REMOVED lines=125> */
[----:B------:R2:W-:Y:S01]  /*3630*/  STS.U16 [R191+UR7+0xbe00], R64 ;  /* 0x00be0040bf007988 */ /* 0x0005e20008000407 */
[----:B------:R1:W-:Y:S06]  /*3640*/  MEMBAR.ALL.CTA ;  /* 0x0000000000007992 */ /* 0x0003ec0000008000 */
[----:B-1----:R-:W-:Y:S04]  /*3650*/  FENCE.VIEW.ASYNC.S ;  /* 0x00000000000073c6 */ /* 0x002fe80000000000 */
[----:B------:R-:W1:Y:S02]  /*3660*/  FENCE.VIEW.ASYNC.S ;  /* 0x00000000000073c6 */ /* 0x000e640000000000 */
[----:B-1----:R2:W1:Y:S02]  /*3670*/  @!UP1 SYNCS.EXCH.64 URZ, [UR7+0xc000], UR4 ;  /* 0x00c0000407ff95b2 */ /* 0x0024640008000100 */
[----:B-1----:R-:W-:Y:S06]  /*3680*/  BAR.SYNC.DEFER_BLOCKING 0x0 ;  /* 0x0000000000007b1d */ /* 0x002fec0000010000 */
[----:B--2---:R-:W-:Y:S05]  /*3690*/  BRA.U UP0, `(.L_x_6) ;  /* 0x0000000100cc7547 */ /* 0x004fea000b800000 */
[----:B------:R-:W-:Y:S02]  /*36a0*/  USHF.R.U32.HI UR8, URZ, 0x4, UR7 ;  /* 0x00000004ff087899 */ /* 0x000fe40008011607 */
[----:B------:R-:W-:Y:S02]  /*36b0*/  UIADD3 UR9, UPT, UPT, UR7, 0x8000, URZ ;  /* 0x0000800007097890 */ /* 0x000fe4000fffe0ff */
[----:B------:R-:W-:Y:S02]  /*36c0*/  USGXT.U32 UR8, UR8, 0xe ;  /* 0x0000000e0808789a */ /* 0x000fe40008000000 */
[----:B------:R-:W-:Y:S02]  /*36d0*/  USHF.R.U32.HI UR9, URZ, 0x4, UR9 ;  /* 0x00000004ff097899 */ /* 0x000fe40008011609 */
[----:B------:R-:W-:Y:S02]  /*36e0*/  UIADD3 UR34, UP0, UPT, UR8, 0x2, URZ ;  /* 0x0000000208227890 */ /* 0x000fe4000ff1e0ff */
[----:B------:R-:W-:Y:S01]  /*36f0*/  USGXT.U32 UR9, UR9, 0xe ;  /* 0x0000000e0909789a */ /* 0x000fe20008000000 */
[----:B------:R-:W-:Y:S01]  /*3700*/  UMOV UR4, URZ ;  /* 0x000000ff00047c82 */ /* 0x000fe20008000000 */
[----:B------:R-:W-:Y:S01]  /*3710*/  UMOV UR5, URZ ;  /* 0x000000ff00057c82 */ /* 0x000fe20008000000 */
[----:B------:R-:W-:-:S02]  /*3720*/  UIADD3.X UR35, UPT, UPT, UR4, 0x40004040, URZ, UP0, !UPT ;  /* 0x4000404004237890 */ /* 0x000fc400087fe4ff */
[----:B------:R-:W-:Y:S02]  /*3730*/  UIADD3 UR32, UP0, UPT, UR9, 0x2000080, URZ ;  /* 0x0200008009207890 */ /* 0x000fe4000ff1e0ff */
[----:B------:R-:W-:Y:S02]  /*3740*/  ULOP3.LUT UR4, UR9, 0x2000000, URZ, 0xfc, !UPT ;  /* 0x0200000009047892 */ /* 0x000fe4000f8efcff */
[----:B------:R-:W-:Y:S02]  /*3750*/  UIADD3.X UR33, UPT, UPT, UR5, 0x40004040, URZ, UP0, !UPT ;  /* 0x4000404005217890 */ /* 0x000fe400087fe4ff */
[----:B------:R-:W-:Y:S02]  /*3760*/  UIADD3.64 UR14, UPT, UPT, UR34, 0x2, URZ ;  /* 0x00000002220e7897 */ /* 0x000fe4000fffe0ff */
[----:B------:R-:W-:Y:S02]  /*3770*/  UIADD3.64 UR16, UPT, UPT, UR32, 0x80, URZ ;  /* 0x0000008020107897 */ /* 0x000fe4000fffe0ff */
[----:B------:R-:W-:-:S02]  /*3780*/  UIADD3.64 UR18, UPT, UPT, UR34, 0x4, URZ ;  /* 0x0000000422127897 */ /* 0x000fc4000fffe0ff */
[----:B------:R-:W-:Y:S02]  /*3790*/  UIADD3.64 UR20, UPT, UPT, UR32, 0x100, URZ ;  /* 0x0000010020147897 */ /* 0x000fe4000fffe0ff */
[----:B------:R-:W-:Y:S02]  /*37a0*/  UIADD3 UR24, UPT, UPT, UR11, 0x80, URZ ;  /* 0x000000800b187890 */ /* 0x000fe4000fffe0ff */
[----:B------:R-:W-:Y:S02]  /*37b0*/  UIADD3.64 UR22, UPT, UPT, UR34, 0x3fe, URZ ;  /* 0x000003fe22167897 */ /* 0x000fe4000fffe0ff */
[----:B------:R-:W-:Y:S02]  /*37c0*/  UIADD3 UR25, UPT, UPT, UR11, 0x80, URZ ;  /* 0x000000800b197890 */ /* 0x000fe4000fffe0ff */
[----:B------:R-:W-:Y:S02]  /*37d0*/  UIADD3.64 UR26, UPT, UPT, UR34, 0x400, URZ ;  /* 0x00000400221a7897 */ /* 0x000fe4000fffe0ff */
[----:B------:R-:W-:-:S02]  /*37e0*/  UIADD3 UR48, UPT, UPT, UR11, 0x80, URZ ;  /* 0x000000800b307890 */ /* 0x000fc4000fffe0ff */
[----:B------:R-:W-:Y:S01]  /*37f0*/  UIADD3.64 UR28, UPT, UPT, UR34, 0x402, URZ ;  /* 0x00000402221c7897 */ /* 0x000fe2000fffe0ff */
[----:B------:R-:W-:Y:S01]  /*3800*/  UMOV UR36, 0x0 ;  /* 0x0000000000247882 */ /* 0x000fe20000000000 */
[----:B------:R-:W-:Y:S01]  /*3810*/  UMOV UR37, 0x8210010 ;  /* 0x0821001000257882 */ /* 0x000fe20000000000 */
[----:B------:R-:W-:Y:S01]  /*3820*/  UIADD3 UR49, UPT, UPT, UR11, 0x80, URZ ;  /* 0x000000800b317890 */ /* 0x000fe2000fffe0ff */
[----:B------:R-:W-:Y:S01]  /*3830*/  UMOV UR9, 0x40004040 ;  /* 0x4000404000097882 */ /* 0x000fe20000000000 */
[----:B------:R-:W-:Y:S01]  /*3840*/  UIADD3.64 UR30, UPT, UPT, UR34, 0x404, URZ ;  /* 0x00000404221e7897 */ /* 0x000fe2000fffe0ff */
[----:B------:R-:W-:Y:S01]  /*3850*/  UMOV UR5, 0x40004040 ;  /* 0x4000404000057882 */ /* 0x000fe20000000000 */
[----:B------:R-:W-:Y:S01]  /*3860*/  UMOV UR38, 0x0 ;  /* 0x0000000000267882 */ /* 0x000fe20000000000 */
[----:B------:R-:W-:Y:S01]  /*3870*/  UMOV UR39, 0x8210010 ;  /* 0x0821001000277882 */ /* 0x000fe20000000000 */
[----:B------:R-:W-:Y:S01]  /*3880*/  UMOV UR40, 0x0 ;  /* 0x0000000000287882 */ /* 0x000fe20000000000 */
[----:B------:R-:W-:Y:S01]  /*3890*/  UMOV UR41, 0x8210010 ;  /* 0x0821001000297882 */ /* 0x000fe20000000000 */
[----:B------:R1:W-:Y:S01]  /*38a0*/  UTCHMMA gdesc[UR8], gdesc[UR4], tmem[UR11], tmem[UR36], idesc[UR37], !UPT ;  /* 0x00ff2404080075ea */ /* 0x0003e2000f80000b */
[----:B------:R-:W-:Y:S01]  /*38b0*/  UMOV UR42, 0x0 ;  /* 0x00000000002a7882 */ /* 0x000fe20000000000 */
[----:B------:R-:W-:Y:S01]  /*38c0*/  UMOV UR43, 0x8210010 ;  /* 0x08210010002b7882 */ /* 0x000fe20000000000 */
[----:B------:R1:W-:Y:S01]  /*38d0*/  UTCHMMA gdesc[UR34], gdesc[UR32], tmem[UR11], tmem[UR38], idesc[UR39], UPT ;  /* 0x00ff2620220075ea */ /* 0x0003e2000b80000b */
        /* <DEDUP_REMOVED lines=8> */
[----:B------:R1:W-:Y:S01]  /*3960*/  UTCHMMA gdesc[UR22], gdesc[UR4], tmem[UR24], tmem[UR44], idesc[UR45], !UPT ;  /* 0x00ff2c04160075ea */ /* 0x0003e2000f800018 */
[----:B------:R-:W-:Y:S01]  /*3970*/  UMOV UR52, 0x0 ;  /* 0x0000000000347882 */ /* 0x000fe20000000000 */
[----:B------:R-:W-:Y:S01]  /*3980*/  UMOV UR53, 0x8210010 ;  /* 0x0821001000357882 */ /* 0x000fe20000000000 */
[----:B------:R1:W-:Y:S01]  /*3990*/  UTCHMMA gdesc[UR26], gdesc[UR32], tmem[UR25], tmem[UR46], idesc[UR47], UPT ;  /* 0x00ff2e201a0075ea */ /* 0x0003e2000b800019 */
[----:B------:R1:W-:Y:S01]  /*39a0*/  UTCHMMA gdesc[UR28], gdesc[UR16], tmem[UR48], tmem[UR50], idesc[UR51], UPT ;  /* 0x00ff32101c0075ea */ /* 0x0003e2000b800030 */
[----:B------:R1:W-:Y:S01]  /*39b0*/  UTCHMMA gdesc[UR30], gdesc[UR20], tmem[UR49], tmem[UR52], idesc[UR53], UPT ;  /* 0x00ff34141e0075ea */ /* 0x0003e2000b800031 */
[----:B------:R-:W-:Y:S01]  /*39c0*/  NOP ;  /* 0x0000000000007918 */ /* 0x000fe20000000000 */
.L_x_6:
[----:B------:R-:W-:Y:S01]  /*39d0*/  ELECT P0, URZ, PT ;  /* 0x0000000000ff782f */ /* 0x000fe20003800000 */
[----:B-1----:R-:W-:-:S03]  /*39e0*/  UIADD3 UR4, UPT, UPT, UR7, 0xc000, URZ ;  /* 0x0000c00007047890 */ /* 0x002fc6000fffe0ff */
[----:B------:R-:W-:Y:S01]  /*39f0*/  ISETP.LT.U32.AND P0, PT, R0, 0x20, P0 ;  /* 0x000000200000780c */ /* 0x000fe20000701070 */
[----:B------:R-:W-:-:S12]  /*3a00*/  UMOV UR5, URZ ;  /* 0x000000ff00057c82 */ /* 0x000fd80008000000 */
[----:B------:R-:W-:Y:S01]  /*3a10*/  VOTEU.ANY UP0, P0 ;  /* 0x0000000000ff7886 */ /* 0x000fe20000000100 */
[----:B------:R-:W-:-:S04]  /*3a20*/  VOTEU.ANY UP1, P0 ;  /* 0x0000000000ff7886 */ /* 0x000fc80000020100 */
[----:B------:R-:W-:Y:S01]  /*3a30*/  @UP0 UMOV UR5, UR4 ;  /* 0x0000000400050c82 */ /* 0x000fe20008000000 */
[----:B------:R-:W-:Y:S01]  /*3a40*/  USHF.L.U32 UR4, UR10, 0x15, URZ ;  /* 0x000000150a047899 */ /* 0x000fe200080006ff */
[----:B------:R1:W-:Y:S01]  /*3a50*/  @UP1 UTCBAR [UR5], URZ ;  /* 0x000000ff050013e9 */ /* 0x0003e200080000ff */
[----:B------:R-:W-:Y:S02]  /*3a60*/  BAR.SYNC.DEFER_BLOCKING 0x0 ;  /* 0x0000000000007b1d */ /* 0x000fe40000010000 */
[----:B------:R-:W-:-:S04]  /*3a70*/  ULOP3.LUT UR4, UR4, 0x600000, URZ, 0xc0, !UPT ;  /* 0x0060000004047892 */ /* 0x000fc8000f8ec0ff */
[----:B------:R-:W-:Y:S01]  /*3a80*/  UIADD3 UR4, UPT, UPT, UR11, UR4, URZ ;  /* 0x000000040b047290 */ /* 0x000fe2000fffe0ff */
[----:B------:R-:W2:Y:S02]  /*3a90*/  SYNCS.PHASECHK.TRANS64.TRYWAIT P0, [UR7+0xc000], RZ ;  /* 0x00c000ffff0075a7 */ /* 0x000ea40008001107 */
[----:B-12---:R-:W-:Y:S09]  /*3aa0*/  @!P0 BRA `(.L_x_7) ;  /* 0x0000004c00a88947 */ /* 0x006ff20003800000 */
.L_x_11:
[----:B------:R-:W-:Y:S01]  /*3ab0*/  BAR.SYNC.DEFER_BLOCKING 0x0 ;  /* 0x0000000000007b1d */ /* 0x000fe20000010000 */
[C---:B------:R-:W-:Y:S01]  /*3ac0*/  IMAD.SHL.U32 R0, R197.reuse, 0x10, RZ ;  /* 0x00000010c5007824 */ /* 0x040fe200078e00ff */
[----:B------:R-:W-:-:S04]  /*3ad0*/  LOP3.LUT R2, R197, 0x7, RZ, 0xc0, !PT ;  /* 0x00000007c5027812 */ /* 0x000fc800078ec0ff */
[----:B------:R-:W-:Y:S01]  /*3ae0*/  LOP3.LUT R5, R0, 0x7f0, RZ, 0xc0, !PT ;  /* 0x000007f000057812 */ /* 0x000fe200078ec0ff */
[----:B------:R-:W-:Y:S01]  /*3af0*/  IMAD R196, R196, 0x4, R2 ;  /* 0x00000004c4c47824 */ /* 0x000fe200078e0202 */
[----:B------:R-:W1:Y:S01]  /*3b00*/  LDTM.x64 R72, tmem[UR4] ;  /* 0x00000004004879ee */ /* 0x000e620008340000 */
[----:B------:R-:W2:Y:S02]  /*3b10*/  LDCU.64 UR32, c[0x0][0x390] ;  /* 0x00007200ff2077ac */ /* 0x000ea40008000a00 */
[----:B------:R-:W-:Y:S01]  /*3b20*/  IMAD R0, R2, 0x800, R5 ;  /* 0x0000080002007824 */ /* 0x000fe200078e0205 */
[----:B------:R-:W-:Y:S01]  /*3b30*/  SHF.R.S32.HI R2, RZ, 0x3, R197 ;  /* 0x00000003ff027819 */ /* 0x000fe200000114c5 */
[----:B------:R-:W-:Y:S01]  /*3b40*/  IMAD.SHL.U32 R196, R196, 0x10, RZ ;  /* 0x00000010c4c47824 */ /* 0x000fe200078e00ff */
[----:B------:R-:W3:Y:S01]  /*3b50*/  LDCU.64 UR22, c[0x0][0x390] ;  /* 0x00007200ff1677ac */ /* 0x000ee20008000a00 */
[----:B------:R-:W-:Y:S01]  /*3b60*/  IMAD.SHL.U32 R197, R197, 0x8, RZ ;  /* 0x00000008c5c57824 */ /* 0x000fe200078e00ff */
[----:B------:R-:W-:-:S02]  /*3b70*/  LOP3.LUT R201, R0, 0x10, RZ, 0x3c, !PT ;  /* 0x0000001000c97812 */ /* 0x000fc400078e3cff */
[C---:B------:R-:W-:Y:S01]  /*3b80*/  LOP3.LUT R200, R0.reuse, 0x20, RZ, 0x3c, !PT ;  /* 0x0000002000c87812 */ /* 0x040fe200078e3cff */
[----:B------:R-:W4:Y:S01]  /*3b90*/  LDCU.64 UR24, c[0x0][0x390] ;  /* 0x00007200ff1877ac */ /* 0x000f220008000a00 */
[C---:B------:R-:W-:Y:S02]  /*3ba0*/  LOP3.LUT R205, R0.reuse, 0x30, RZ, 0x3c, !PT ;  /* 0x0000003000cd7812 */ /* 0x040fe400078e3cff */
[C---:B------:R-:W-:Y:S01]  /*3bb0*/  LOP3.LUT R204, R0.reuse, 0x40, RZ, 0x3c, !PT ;  /* 0x0000004000cc7812 */ /* 0x040fe200078e3cff */
[----:B------:R-:W5:Y:S01]  /*3bc0*/  LDCU.64 UR26, c[0x0][0x390] ;  /* 0x00007200ff1a77ac */ /* 0x000f620008000a00 */
[----:B------:R-:W0:Y:S01]  /*3bd0*/  @!P2 SYNCS.CCTL.IV [UR7+0xc000] ;  /* 0x00c00000ff00a9b1 */ /* 0x000e220008000007 */
[C---:B------:R-:W-:Y:S02]  /*3be0*/  LOP3.LUT R203, R0.reuse, 0x50, RZ, 0x3c, !PT ;  /* 0x0000005000cb7812 */ /* 0x040fe400078e3cff */
[C---:B------:R-:W-:Y:S01]  /*3bf0*/  LOP3.LUT R202, R0.reuse, 0x60, RZ, 0x3c, !PT ;  /* 0x0000006000ca7812 */ /* 0x040fe200078e3cff */
[----:B------:R-:W0:Y:S01]  /*3c00*/  LDCU.64 UR28, c[0x0][0x390] ;  /* 0x00007200ff1c77ac */ /* 0x000e220008000a00 */
[----:B------:R-:W-:-:S02]  /*3c10*/  LOP3.LUT R199, R0, 0x70, RZ, 0x3c, !PT ;  /* 0x0000007000c77812 */ /* 0x000fc400078e3cff */
[----:B------:R-:W-:Y:S01]  /*3c20*/  SGXT R2, R2, 0x1 ;  /* 0x000000010202781a */ /* 0x000fe20000000200 */
[----:B-1----:R-:W-:Y:S01]  /*3c30*/  IMAD.MOV.U32 R8, RZ, RZ, R132 ;  /* 0x000000ffff087224 */ /* 0x002fe200078e0084 */
[----:B------:R-:W1:Y:S01]  /*3c40*/  LDCU.64 UR30, c[0x0][0x390] ;  /* 0x00007200ff1e77ac */ /* 0x000e620008000a00 */
[----:B------:R-:W-:Y:S01]  /*3c50*/  IMAD.MOV.U32 R7, RZ, RZ, R133 ;  /* 0x000000ffff077224 */ /* 0x000fe200078e0085 */
[----:B------:R-:W-:Y:S01]  /*3c60*/  LOP3.LUT R2, R198, 0x2040, R2, 0xf8, !PT ;  /* 0x00002040c6027812 */ /* 0x000fe200078ef802 */
[----:B------:R-:W-:Y:S01]  /*3c70*/  IMAD.MOV.U32 R6, RZ, RZ, R134 ;  /* 0x000000ffff067224 */ /* 0x000fe200078e0086 */
[----:B------:R-:W0:Y:S01]  /*3c80*/  LDCU.64 UR34, c[0x0][0x390] ;  /* 0x00007200ff2277ac */ /* 0x000e220008000a00 */
[----:B------:R-:W-:Y:S01]  /*3c90*/  IMAD.MOV.U32 R4, RZ, RZ, R135 ;  /* 0x000000ffff047224 */ /* 0x000fe200078e0087 */
[----:B------:R-:W-:Y:S01]  /*3ca0*/  LOP3.LUT R2, R2, R196, RZ, 0x3c, !PT ;  /* 0x000000c402027212 */ /* 0x000fe200078e3cff */
[----:B------:R-:W0:Y:S01]  /*3cb0*/  LDTM.x64 R132, tmem[UR4+0x40] ;  /* 0x00004004008479ee */ /* 0x000e220008340000 */
[----:B------:R-:W-:Y:S01]  /*3cc0*/  IMAD.MOV.U32 R68, RZ, RZ, R72 ;  /* 0x000000ffff447224 */ /* 0x000fe200078e0048 */
[----:B------:R-:W-:Y:S01]  /*3cd0*/  LOP3.LUT R196, R197, 0x80, RZ, 0xc0, !PT ;  /* 0x00000080c5c47812 */ /* 0x000fe200078ec0ff */
[----:B------:R-:W-:Y:S01]  /*3ce0*/  IMAD.MOV.U32 R67, RZ, RZ, R73 ;  /* 0x000000ffff437224 */ /* 0x000fe200078e0049 */
[----:B------:R-:W0:Y:S01]  /*3cf0*/  LDCU.64 UR44, c[0x0][0x390] ;  /* 0x00007200ff2c77ac */ /* 0x000e220008000a00 */
[----:B------:R-:W-:Y:S01]  /*3d00*/  IMAD.MOV.U32 R66, RZ, RZ, R74 ;  /* 0x000000ffff427224 */ /* 0x000fe200078e004a */
[----:B------:R-:W-:Y:S01]  /*3d10*/  IADD3 R2, PT, PT, R2, UR7, R196 ;  /* 0x0000000702027c10 */ /* 0x000fe2000fffe0c4 */
[----:B0-----:R-:W-:Y:S01]  /*3d20*/  IMAD.MOV.U32 R65, RZ, RZ, R75 ;  /* 0x000000ffff417224 */ /* 0x001fe200078e004b */
[----:B------:R-:W0:Y:S01]  /*3d30*/  LDCU.64 UR52, c[0x0][0x390] ;  /* 0x00007200ff3477ac */ /* 0x000e220008000a00 */
[----:B------:R-:W-:-:S02]  /*3d40*/  IMAD.MOV.U32 R64, RZ, RZ, R76 ;  /* 0x000000ffff407224 */ /* 0x000fc400078e004c */
[----:B------:R-:W-:Y:S01]  /*3d50*/  IMAD.MOV.U32 R63, RZ, RZ, R77 ;  /* 0x000000ffff3f7224 */ /* 0x000fe200078e004d */
[----:B------:R-:W0:Y:S01]  /*3d60*/  LDCU.64 UR46, c[0x0][0x390] ;  /* 0x00007200ff2e77ac */ /* 0x000e220008000a00 */
[----:B------:R-:W-:Y:S02]  /*3d70*/  IMAD.MOV.U32 R62, RZ, RZ, R78 ;  /* 0x000000ffff3e7224 */ /* 0x000fe400078e004e */
[----:B------:R-:W-:Y:S01]  /*3d80*/  IMAD.MOV.U32 R61, RZ, RZ, R79 ;  /* 0x000000ffff3d7224 */ /* 0x000fe200078e004f */
[----:B------:R-:W0:Y:S01]  /*3d90*/  LDCU.64 UR58, c[0x0][0x390] ;  /* 0x00007200ff3a77ac */ /* 0x000e220008000a00 */
[----:B------:R-:W-:Y:S02]  /*3da0*/  IMAD.MOV.U32 R60, RZ, RZ, R80 ;  /* 0x000000ffff3c7224 */ /* 0x000fe400078e0050 */
[----:B------:R-:W-:Y:S01]  /*3db0*/  IMAD.MOV.U32 R59, RZ, RZ, R81 ;  /* 0x000000ffff3b7224 */ /* 0x000fe200078e0051 */
[----:B------:R-:W0:Y:S01]  /*3dc0*/  LDCU.64 UR48, c[0x0][0x390] ;  /* 0x00007200ff3077ac */ /* 0x000e220008000a00 */
[----:B------:R-:W-:-:S02]  /*3dd0*/  IMAD.MOV.U32 R58, RZ, RZ, R82 ;  /* 0x000000ffff3a7224 */ /* 0x000fc400078e0052 */
[----:B------:R-:W-:Y:S01]  /*3de0*/  IMAD.MOV.U32 R57, RZ, RZ, R83 ;  /* 0x000000ffff397224 */ /* 0x000fe200078e0053 */
[----:B------:R-:W-:Y:S01]  /*3df0*/  STL.64 [R1+0x240], R194 ;  /* 0x000240c201007387 */ /* 0x000fe20000100a00 */
[----:B------:R-:W-:Y:S01]  /*3e00*/  IMAD.MOV.U32 R56, RZ, RZ, R84 ;  /* 0x000000ffff387224 */ /* 0x000fe200078e0054 */
[----:B------:R-:W0:Y:S01]  /*3e10*/  LDCU.64 UR54, c[0x0][0x390] ;  /* 0x00007200ff3677ac */ /* 0x000e220008000a00 */
        /* <DEDUP_REMOVED lines=50> */
[----:B------:R-:W-:-:S02]  /*4140*/  IMAD.MOV.U32 R30, RZ, RZ, R110 ;  /* 0x000000ffff1e7224 */ /* 0x000fc400078e006e */
[----:B------:R-:W-:Y:S01]  /*4150*/  IMAD.MOV.U32 R29, RZ, RZ, R111 ;  /* 0x000000ffff1d7224 */ /* 0x000fe200078e006f */
[----:B------:R-:W-:Y:S01]  /*4160*/  STL.64 [R1+0x1d0], R166 ;  /* 0x0001d0a601007387 */ /* 0x000fe20000100a00 */
[----:B------:R-:W-:Y:S02]  /*4170*/  IMAD.MOV.U32 R28, RZ, RZ, R112 ;  /* 0x000000ffff1c7224 */ /* 0x000fe400078e0070 */
[----:B------:R-:W-:Y:S01]  /*4180*/  IMAD.MOV.U32 R27, RZ, RZ, R113 ;  /* 0x000000ffff1b7224 */ /* 0x000fe200078e0071 */
[----:B------:R-:W-:Y:S01]  /*4190*/  STL.64 [R1+0x1c8], R164 ;  /* 0x0001c8a401007387 */ /* 0x000fe20000100a00 */
[----:B------:R-:W-:Y:S02]  /*41a0*/  IMAD.MOV.U32 R26, RZ, RZ, R114 ;  /* 0x000000ffff1a7224 */ /* 0x000fe400078e0072 */
        /* <DEDUP_REMOVED lines=16> */
[----:B------:R0:W-:Y:S01]  /*42b0*/  STL.64 [R1+0x198], R152 ;  /* 0x0001989801007387 */ /* 0x0001e20000100a00 */
[----:B------:R-:W-:Y:S02]  /*42c0*/  IMAD.MOV.U32 R14, RZ, RZ, R126 ;  /* 0x000000ffff0e7224 */ /* 0x000fe400078e007e */
[----:B------:R-:W-:Y:S01]  /*42d0*/  IMAD.MOV.U32 R13, RZ, RZ, R127 ;  /* 0x000000ffff0d7224 */ /* 0x000fe200078e007f */
[----:B------:R1:W-:Y:S01]  /*42e0*/  STL.64 [R1+0x190], R150 ;  /* 0x0001909601007387 */ /* 0x0003e20000100a00 */
[----:B------:R-:W-:-:S02]  /*42f0*/  IMAD.MOV.U32 R12, RZ, RZ, R128 ;  /* 0x000000ffff0c7224 */ /* 0x000fc400078e0080 */
[----:B------:R-:W-:Y:S01]  /*4300*/  IMAD.MOV.U32 R11, RZ, RZ, R129 ;  /* 0x000000ffff0b7224 */ /* 0x000fe200078e0081 */
[----:B------:R2:W-:Y:S01]  /*4310*/  STL.64 [R1+0x188], R148 ;  /* 0x0001889401007387 */ /* 0x0005e20000100a00 */
[----:B------:R-:W-:Y:S02]  /*4320*/  IMAD.MOV.U32 R10, RZ, RZ, R130 ;  /* 0x000000ffff0a7224 */ /* 0x000fe400078e0082 */
[----:B------:R-:W-:Y:S01]  /*4330*/  IMAD.MOV.U32 R9, RZ, RZ, R131 ;  /* 0x000000ffff097224 */ /* 0x000fe200078e0083 */
[----:B------:R3:W-:Y:S01]  /*4340*/  STL.64 [R1+0x180], R146 ;  /* 0x0001809201007387 */ /* 0x0007e20000100a00 */
[----:B0-----:R-:W-:Y:S02]  /*4350*/  IMAD.MOV.U32 R152, RZ, RZ, R48 ;  /* 0x000000ffff987224 */ /* 0x001fe400078e0030 */
[----:B------:R-:W-:Y:S01]  /*4360*/  IMAD.MOV.U32 R153, RZ, RZ, R47 ;  /* 0x000000ffff997224 */ /* 0x000fe200078e002f */
[----:B------:R0:W-:Y:S01]  /*4370*/  STL.64 [R1+0x178], R144 ;  /* 0x0001789001007387 */ /* 0x0001e20000100a00 */
[----:B-1----:R-:W-:-:S02]  /*4380*/  IMAD.MOV.U32 R150, RZ, RZ, R50 ;  /* 0x000000ffff967224 */ /* 0x002fc400078e0032 */
[----:B------:R-:W-:Y:S01]  /*4390*/  IMAD.MOV.U32 R151, RZ, RZ, R49 ;  /* 0x000000ffff977224 */ /* 0x000fe200078e0031 */
[----:B------:R1:W-:Y:S01]  /*43a0*/  STL.64 [R1+0x170], R142 ;  /* 0x0001708e01007387 */ /* 0x0003e20000100a00 */
[----:B--2---:R-:W-:Y:S02]  /*43b0*/  IMAD.MOV.U32 R148, RZ, RZ, R52 ;  /* 0x000000ffff947224 */ /* 0x004fe400078e0034 */
[----:B------:R-:W-:Y:S01]  /*43c0*/  IMAD.MOV.U32 R149, RZ, RZ, R51 ;  /* 0x000000ffff957224 */ /* 0x000fe200078e0033 */
[----:B------:R2:W-:Y:S01]  /*43d0*/  STL.64 [R1+0x168], R140 ;  /* 0x0001688c01007387 */ /* 0x0005e20000100a00 */
[----:B---3--:R-:W-:Y:S02]  /*43e0*/  IMAD.MOV.U32 R146, RZ, RZ, R54 ;  /* 0x000000ffff927224 */ /* 0x008fe400078e0036 */
[----:B------:R-:W-:Y:S01]  /*43f0*/  IMAD.MOV.U32 R147, RZ, RZ, R53 ;  /* 0x000000ffff937224 */ /* 0x000fe200078e0035 */
[----:B------:R3:W-:Y:S01]  /*4400*/  STL.64 [R1+0x160], R138 ;  /* 0x0001608a01007387 */ /* 0x0007e20000100a00 */
[----:B0-----:R-:W-:-:S02]  /*4410*/  IMAD.MOV.U32 R144, RZ, RZ, R56 ;  /* 0x000000ffff907224 */ /* 0x001fc400078e0038 */
[----:B------:R-:W-:Y:S01]  /*4420*/  IMAD.MOV.U32 R145, RZ, RZ, R55 ;  /* 0x000000ffff917224 */ /* 0x000fe200078e0037 */
[----:B------:R0:W-:Y:S01]  /*4430*/  STL.64 [R1+0x158], R136 ;  /* 0x0001588801007387 */ /* 0x0001e20000100a00 */
[----:B-1----:R-:W-:Y:S02]  /*4440*/  IMAD.MOV.U32 R142, RZ, RZ, R58 ;  /* 0x000000ffff8e7224 */ /* 0x002fe400078e003a */
[----:B------:R-:W-:Y:S01]  /*4450*/  IMAD.MOV.U32 R143, RZ, RZ, R57 ;  /* 0x000000ffff8f7224 */ /* 0x000fe200078e0039 */
[----:B------:R1:W-:Y:S01]  /*4460*/  STL.64 [R1+0x150], R134 ;  /* 0x0001508601007387 */ /* 0x0003e20000100a00 */
[----:B--2---:R-:W-:Y:S02]  /*4470*/  IMAD.MOV.U32 R140, RZ, RZ, R60 ;  /* 0x000000ffff8c7224 */ /* 0x004fe400078e003c */
[----:B------:R-:W-:Y:S01]  /*4480*/  IMAD.MOV.U32 R141, RZ, RZ, R59 ;  /* 0x000000ffff8d7224 */ /* 0x000fe200078e003b */
[----:B------:R2:W-:Y:S01]  /*4490*/  STL.64 [R1+0x148], R132 ;  /* 0x0001488401007387 */ /* 0x0005e20000100a00 */
[----:B---3--:R-:W-:-:S02]  /*44a0*/  IMAD.MOV.U32 R138, RZ, RZ, R62 ;  /* 0x000000ffff8a7224 */ /* 0x008fc400078e003e */
[----:B------:R-:W-:Y:S02]  /*44b0*/  IMAD.MOV.U32 R139, RZ, RZ, R61 ;  /* 0x000000ffff8b7224 */ /* 0x000fe400078e003d */
[----:B0-----:R-:W-:Y:S02]  /*44c0*/  IMAD.MOV.U32 R136, RZ, RZ, R64 ;  /* 0x000000ffff887224 */ /* 0x001fe400078e0040 */
[----:B------:R-:W-:Y:S02]  /*44d0*/  IMAD.MOV.U32 R137, RZ, RZ, R63 ;  /* 0x000000ffff897224 */ /* 0x000fe400078e003f */
[----:B-1----:R-:W-:Y:S02]  /*44e0*/  IMAD.MOV.U32 R134, RZ, RZ, R66 ;  /* 0x000000ffff867224 */ /* 0x002fe400078e0042 */
[----:B------:R-:W-:Y:S02]  /*44f0*/  IMAD.MOV.U32 R135, RZ, RZ, R65 ;  /* 0x000000ffff877224 */ /* 0x000fe400078e0041 */
[----:B--2---:R-:W-:-:S02]  /*4500*/  IMAD.MOV.U32 R132, RZ, RZ, R68 ;  /* 0x000000ffff847224 */ /* 0x004fc400078e0044 */
[----:B------:R-:W-:Y:S01]  /*4510*/  IMAD.MOV.U32 R133, RZ, RZ, R67 ;  /* 0x000000ffff857224 */ /* 0x000fe200078e0043 */
[----:B------:R-:W-:Y:S01]  /*4520*/  LDTM.x64 R68, tmem[UR4+0x80] ;  /* 0x00008004004479ee */ /* 0x000fe20008340000 */
[----:B------:R-:W-:Y:S02]  /*4530*/  IMAD.MOV.U32 R154, RZ, RZ, R46 ;  /* 0x000000ffff9a7224 */ /* 0x000fe400078e002e */
[----:B------:R-:W-:Y:S02]  /*4540*/  IMAD.MOV.U32 R155, RZ, RZ, R45 ;  /* 0x000000ffff9b7224 */ /* 0x000fe400078e002d */
[----:B------:R-:W-:Y:S02]  /*4550*/  IMAD.MOV.U32 R156, RZ, RZ, R44 ;  /* 0x000000ffff9c7224 */ /* 0x000fe400078e002c */
[----:B------:R-:W-:Y:S02]  /*4560*/  IMAD.MOV.U32 R157, RZ, RZ, R43 ;  /* 0x000000ffff9d7224 */ /* 0x000fe400078e002b */
[----:B------:R-:W-:-:S02]  /*4570*/  IMAD.MOV.U32 R158, RZ, RZ, R42 ;  /* 0x000000ffff9e7224 */ /* 0x000fc400078e002a */
[----:B------:R-:W-:Y:S02]  /*4580*/  IMAD.MOV.U32 R159, RZ, RZ, R41 ;  /* 0x000000ffff9f7224 */ /* 0x000fe400078e0029 */
        /* <DEDUP_REMOVED lines=36> */
[----:B------:R-:W0:Y:S01]  /*47d0*/  LDTM.x64 R4, tmem[UR4+0xc0] ;  /* 0x0000c004000479ee */ /* 0x000e220008340000 */
[----:B------:R-:W-:Y:S01]  /*47e0*/  NOP ;  /* 0x0000000000007918 */ /* 0x000fe20000000000 */
[----:B------:R-:W-:Y:S01]  /*47f0*/  STS.128 [R0+UR7], R132 ;  /* 0x0000008400007988 */ /* 0x000fe20008000c07 */
[----:B------:R-:W1:Y:S03]  /*4800*/  LDCU.64 UR4, c[0x0][0x390] ;  /* 0x00007200ff0477ac */ /* 0x000e660008000a00 */
[----:B------:R-:W-:Y:S04]  /*4810*/  STS.128 [R201+UR7], R136 ;  /* 0x00000088c9007988 */ /* 0x000fe80008000c07 */
[----:B------:R-:W-:Y:S04]  /*4820*/  STS.128 [R200+UR7], R140 ;  /* 0x0000008cc8007988 */ /* 0x000fe80008000c07 */
[----:B------:R-:W-:Y:S04]  /*4830*/  STS.128 [R205+UR7], R144 ;  /* 0x00000090cd007988 */ /* 0x000fe80008000c07 */
[----:B------:R-:W-:Y:S04]  /*4840*/  STS.128 [R204+UR7], R148 ;  /* 0x00000094cc007988 */ /* 0x000fe80008000c07 */
[----:B------:R-:W-:Y:S04]  /*4850*/  STS.128 [R203+UR7], R152 ;  /* 0x00000098cb007988 */ /* 0x000fe80008000c07 */
[----:B------:R-:W-:Y:S04]  /*4860*/  STS.128 [R202+UR7], R156 ;  /* 0x0000009cca007988 */ /* 0x000fe80008000c07 */
[----:B------:R-:W-:Y:S01]  /*4870*/  STS.128 [R199+UR7], R160 ;  /* 0x000000a0c7007988 */ /* 0x000fe20008000c07 */
[----:B0-----:R-:W-:Y:S06]  /*4880*/  BAR.SYNC.DEFER_BLOCKING 0x0 ;  /* 0x0000000000007b1d */ /* 0x001fec0000010000 */
[----:B------:R-:W0:Y:S04]  /*4890*/  LDSM.16.M88.4 R244, [R2+0x100] ;  /* 0x0001000002f4783b */ /* 0x000e280000000200 */
[----:B------:R-:W2:Y:S04]  /*48a0*/  LDSM.16.M88.4 R140, [R2+0x200] ;  /* 0x00020000028c783b */ /* 0x000ea80000000200 */
[----:B------:R-:W3:Y:S04]  /*48b0*/  LDSM.16.M88.4 R136, [R2+0x300] ;  /* 0x000300000288783b */ /* 0x000ee80000000200 */
[----:B------:R-:W1:Y:S04]  /*48c0*/  LDSM.16.M88.4 R132, [R2+0x400] ;  /* 0x000400000284783b */ /* 0x000e680000000200 */
[----:B------:R-:W-:Y:S04]  /*48d0*/  LDSM.16.M88.4 R196, [R2] ;  /* 0x0000000002c4783b */ /* 0x000fe80000000200 */
[----:B0-----:R0:W-:Y:S04]  /*48e0*/  STL [R1+0x138], R247 ;  /* 0x000138f701007387 */ /* 0x0011e80000100800 */
[----:B--2---:R-:W-:Y:S04]  /*48f0*/  STL.64 [R1+0xc0], R140 ;  /* 0x0000c08c01007387 */ /* 0x004fe80000100a00 */
[----:B------:R-:W-:Y:S01]  /*4900*/  STL.64 [R1+0xc8], R142 ;  /* 0x0000c88e01007387 */ /* 0x000fe20000100a00 */
[----:B0-----:R-:W-:-:S03]  /*4910*/  LOP3.LUT R247, R0, 0x70, RZ, 0x3c, !PT ;  /* 0x0000007000f77812 */ /* 0x001fc600078e3cff */
[----:B---3--:R-:W-:Y:S04]  /*4920*/  STL.64 [R1+0xb0], R136 ;  /* 0x0000b08801007387 */ /* 0x008fe80000100a00 */
[----:B------:R-:W-:Y:S04]  /*4930*/  STL.64 [R1+0xb8], R138 ;  /* 0x0000b88a01007387 */ /* 0x000fe80000100a00 */
[----:B-1----:R-:W-:Y:S04]  /*4940*/  STL.64 [R1+0xa0], R132 ;  /* 0x0000a08401007387 */ /* 0x002fe80000100a00 */
[----:B------:R-:W-:Y:S04]  /*4950*/  STL.64 [R1+0xa8], R134 ;  /* 0x0000a88601007387 */ /* 0x000fe80000100a00 */
[----:B------:R-:W0:Y:S04]  /*4960*/  LDSM.16.M88.4 R140, [R2+0x500] ;  /* 0x00050000028c783b */ /* 0x000e280000000200 */
[----:B------:R-:W1:Y:S04]  /*4970*/  LDSM.16.M88.4 R136, [R2+0x600] ;  /* 0x000600000288783b */ /* 0x000e680000000200 */
[----:B------:R-:W2:Y:S01]  /*4980*/  LDSM.16.M88.4 R132, [R2+0x700] ;  /* 0x000700000284783b */ /* 0x000ea20000000200 */
[----:B------:R-:W-:Y:S06]  /*4990*/  BAR.SYNC.DEFER_BLOCKING 0x0 ;  /* 0x0000000000007b1d */ /* 0x000fec0000010000 */
[----:B------:R-:W-:Y:S04]  /*49a0*/  STS.128 [R0+UR7], R68 ;  /* 0x0000004400007988 */ /* 0x000fe80008000c07 */
[----:B------:R-:W-:Y:S04]  /*49b0*/  STS.128 [R201+UR7], R72 ;  /* 0x00000048c9007988 */ /* 0x000fe80008000c07 */
[----:B------:R-:W-:Y:S04]  /*49c0*/  STS.128 [R200+UR7], R76 ;  /* 0x0000004cc8007988 */ /* 0x000fe80008000c07 */
[----:B------:R-:W-:Y:S04]  /*49d0*/  STS.128 [R205+UR7], R80 ;  /* 0x00000050cd007988 */ /* 0x000fe80008000c07 */
[----:B------:R-:W-:Y:S04]  /*49e0*/  STS.128 [R204+UR7], R84 ;  /* 0x00000054cc007988 */ /* 0x000fe80008000c07 */
[----:B------:R-:W-:Y:S04]  /*49f0*/  STS.128 [R203+UR7], R88 ;  /* 0x00000058cb007988 */ /* 0x000fe80008000c07 */
[----:B------:R-:W-:Y:S04]  /*4a00*/  STS.128 [R202+UR7], R92 ;  /* 0x0000005cca007988 */ /* 0x000fe80008000c07 */
[----:B------:R-:W-:Y:S01]  /*4a10*/  STS.128 [R247+UR7], R96 ;  /* 0x00000060f7007988 */ /* 0x000fe20008000c07 */
[----:B------:R-:W-:Y:S06]  /*4a20*/  BAR.SYNC.DEFER_BLOCKING 0x0 ;  /* 0x0000000000007b1d */ /* 0x000fec0000010000 */
[----:B0-----:R-:W-:Y:S04]  /*4a30*/  STL.64 [R1+0x90], R140 ;  /* 0x0000908c01007387 */ /* 0x001fe80000100a00 */
[----:B------:R-:W-:Y:S04]  /*4a40*/  STL.64 [R1+0x98], R142 ;  /* 0x0000988e01007387 */ /* 0x000fe80000100a00 */
[----:B-1----:R-:W-:Y:S04]  /*4a50*/  STL.64 [R1+0xd0], R136 ;  /* 0x0000d08801007387 */ /* 0x002fe80000100a00 */
[----:B------:R-:W-:Y:S04]  /*4a60*/  STL.64 [R1+0xd8], R138 ;  /* 0x0000d88a01007387 */ /* 0x000fe80000100a00 */
[----:B------:R-:W0:Y:S04]  /*4a70*/  LDSM.16.M88.4 R72, [R2] ;  /* 0x000000000248783b */ /* 0x000e280000000200 */
[----:B------:R-:W1:Y:S04]  /*4a80*/  LDSM.16.M88.4 R68, [R2+0x100] ;  /* 0x000100000244783b */ /* 0x000e680000000200 */
[----:B--2---:R-:W-:Y:S04]  /*4a90*/  STL.64 [R1+0xe0], R132 ;  /* 0x0000e08401007387 */ /* 0x004fe80000100a00 */
[----:B------:R-:W-:Y:S04]  /*4aa0*/  STL.64 [R1+0xe8], R134 ;  /* 0x0000e88601007387 */ /* 0x000fe80000100a00 */
[----:B------:R-:W2:Y:S04]  /*4ab0*/  LDSM.16.M88.4 R76, [R2+0x200] ;  /* 0x00020000024c783b */ /* 0x000ea80000000200 */
[----:B0-----:R-:W-:Y:S04]  /*4ac0*/  STL.64 [R1+0x80], R72 ;  /* 0x0000804801007387 */ /* 0x001fe80000100a00 */
[----:B------:R-:W-:Y:S04]  /*4ad0*/  STL.64 [R1+0x88], R74 ;  /* 0x0000884a01007387 */ /* 0x000fe80000100a00 */
[----:B------:R-:W0:Y:S04]  /*4ae0*/  LDSM.16.M88.4 R72, [R2+0x300] ;  /* 0x000300000248783b */ /* 0x000e280000000200 */
[----:B-1----:R-:W-:Y:S04]  /*4af0*/  STL.64 [R1+0x70], R68 ;  /* 0x0000704401007387 */ /* 0x002fe80000100a00 */
[----:B------:R-:W-:Y:S04]  /*4b00*/  STL.64 [R1+0x78], R70 ;  /* 0x0000784601007387 */ /* 0x000fe80000100a00 */
        /* <DEDUP_REMOVED lines=9> */
[----:B------:R-:W1:Y:S01]  /*4ba0*/  LDSM.16.M88.4 R68, [R2+0x700] ;  /* 0x000700000244783b */ /* 0x000e620000000200 */
[----:B------:R-:W-:Y:S06]  /*4bb0*/  BAR.SYNC.DEFER_BLOCKING 0x0 ;  /* 0x0000000000007b1d */ /* 0x000fec0000010000 */
[----:B--2---:R-:W-:Y:S04]  /*4bc0*/  STL.64 [R1+0x30], R76 ;  /* 0x0000304c01007387 */ /* 0x004fe80000100a00 */
[----:B------:R-:W-:Y:S04]  /*4bd0*/  STL.64 [R1+0x38], R78 ;  /* 0x0000384e01007387 */ /* 0x000fe80000100a00 */
[----:B------:R-:W-:Y:S04]  /*4be0*/  STS.128 [R0+UR7], R164 ;  /* 0x000000a400007988 */ /* 0x000fe80008000c07 */
[----:B------:R-:W-:Y:S04]  /*4bf0*/  STS.128 [R201+UR7], R168 ;  /* 0x000000a8c9007988 */ /* 0x000fe80008000c07 */
[----:B------:R-:W-:Y:S04]  /*4c00*/  STS.128 [R200+UR7], R172 ;  /* 0x000000acc8007988 */ /* 0x000fe80008000c07 */
[----:B------:R-:W-:Y:S04]  /*4c10*/  STS.128 [R205+UR7], R176 ;  /* 0x000000b0cd007988 */ /* 0x000fe80008000c07 */
[----:B0-----:R-:W-:Y:S04]  /*4c20*/  STL.64 [R1+0x20], R72 ;  /* 0x0000204801007387 */ /* 0x001fe80000100a00 */
[----:B------:R-:W-:Y:S04]  /*4c30*/  STS.128 [R204+UR7], R180 ;  /* 0x000000b4cc007988 */ /* 0x000fe80008000c07 */
[----:B------:R-:W-:Y:S04]  /*4c40*/  STL.64 [R1+0x28], R74 ;  /* 0x0000284a01007387 */ /* 0x000fe80000100a00 */
[----:B------:R-:W-:Y:S04]  /*4c50*/  STS.128 [R203+UR7], R184 ;  /* 0x000000b8cb007988 */ /* 0x000fe80008000c07 */
[----:B-1----:R-:W-:Y:S04]  /*4c60*/  STL.64 [R1+0x10], R68 ;  /* 0x0000104401007387 */ /* 0x002fe80000100a00 */
[----:B------:R-:W-:Y:S04]  /*4c70*/  STS.128 [R202+UR7], R188 ;  /* 0x000000bcca007988 */ /* 0x000fe80008000c07 */
[----:B------:R-:W-:Y:S04]  /*4c80*/  STL.64 [R1+0x18], R70 ;  /* 0x0000184601007387 */ /* 0x000fe80000100a00 */
[----:B------:R0:W-:Y:S01]  /*4c90*/  STS.128 [R247+UR7], R192 ;  /* 0x000000c0f7007988 */ /* 0x0001e20008000c07 */
[----:B------:R-:W-:Y:S06]  /*4ca0*/  BAR.SYNC.DEFER_BLOCKING 0x0 ;  /* 0x0000000000007b1d */ /* 0x000fec0000010000 */
[----:B0-----:R-:W2:Y:S04]  /*4cb0*/  LDL.LU.64 R194, [R1+0x240] ;  /* 0x0002400001c27983 */ /* 0x001ea80000300a00 */
[----:B------:R-:W2:Y:S04]  /*4cc0*/  LDL.LU.64 R192, [R1+0x238] ;  /* 0x0002380001c07983 */ /* 0x000ea80000300a00 */
[----:B------:R-:W3:Y:S04]  /*4cd0*/  LDL.LU.64 R190, [R1+0x230] ;  /* 0x0002300001be7983 */ /* 0x000ee80000300a00 */
[----:B------:R-:W3:Y:S04]  /*4ce0*/  LDL.LU.64 R188, [R1+0x228] ;  /* 0x0002280001bc7983 */ /* 0x000ee80000300a00 */
[----:B------:R-:W2:Y:S04]  /*4cf0*/  LDL.LU.64 R186, [R1+0x220] ;  /* 0x0002200001ba7983 */ /* 0x000ea80000300a00 */
        /* <DEDUP_REMOVED lines=27> */
[----:B------:R-:W0:Y:S04]  /*4eb0*/  LDSM.16.M88.4 R240, [R2+0x100] ;  /* 0x0001000002f0783b */ /* 0x000e280000000200 */
[----:B------:R-:W1:Y:S04]  /*4ec0*/  LDSM.16.M88.4 R248, [R2+0x200] ;  /* 0x0002000002f8783b */ /* 0x000e680000000200 */
[----:B------:R-:W-:Y:S04]  /*4ed0*/  LDSM.16.M88.4 R84, [R2] ;  /* 0x000000000254783b */ /* 0x000fe80000000200 */
[----:B------:R-:W-:Y:S04]  /*4ee0*/  LDSM.16.M88.4 R80, [R2+0x300] ;  /* 0x000300000250783b */ /* 0x000fe80000000200 */
[----:B------:R-:W-:Y:S04]  /*4ef0*/  LDSM.16.M88.4 R76, [R2+0x400] ;  /* 0x00040000024c783b */ /* 0x000fe80000000200 */
[----:B------:R-:W-:Y:S04]  /*4f00*/  LDSM.16.M88.4 R72, [R2+0x500] ;  /* 0x000500000248783b */ /* 0x000fe80000000200 */
[----:B------:R-:W4:Y:S04]  /*4f10*/  LDSM.16.M88.4 R88, [R2+0x600] ;  /* 0x000600000258783b */ /* 0x000f280000000200 */
[----:B------:R-:W-:Y:S01]  /*4f20*/  LDSM.16.M88.4 R68, [R2+0x700] ;  /* 0x000700000244783b */ /* 0x000fe20000000200 */
[----:B------:R-:W-:Y:S06]  /*4f30*/  BAR.SYNC.DEFER_BLOCKING 0x0 ;  /* 0x0000000000007b1d */ /* 0x000fec0000010000 */
[----:B0-----:R0:W-:Y:S04]  /*4f40*/  STL [R1+0x140], R243 ;  /* 0x000140f301007387 */ /* 0x0011e80000100800 */
[----:B-1----:R1:W-:Y:S04]  /*4f50*/  STL [R1+0x144], R249 ;  /* 0x000144f901007387 */ /* 0x0023e80000100800 */
[----:B------:R5:W-:Y:S01]  /*4f60*/  STL [R1+0x13c], R250 ;  /* 0x00013cfa01007387 */ /* 0x000be20000100800 */
[----:B0-----:R-:W-:-:S03]  /*4f70*/  LOP3.LUT R243, R0, 0x60, RZ, 0x3c, !PT ;  /* 0x0000006000f37812 */ /* 0x001fc600078e3cff */
[----:B------:R0:W-:Y:S01]  /*4f80*/  STL [R1+0x134], R251 ;  /* 0x000134fb01007387 */ /* 0x0001e20000100800 */
[----:B-1----:R-:W-:-:S03]  /*4f90*/  LOP3.LUT R249, R0, 0x50, RZ, 0x3c, !PT ;  /* 0x0000005000f97812 */ /* 0x002fc600078e3cff */
[----:B------:R-:W-:Y:S01]  /*4fa0*/  STS.128 [R0+UR7], R100 ;  /* 0x0000006400007988 */ /* 0x000fe20008000c07 */
[----:B-----5:R-:W-:-:S03]  /*4fb0*/  LOP3.LUT R250, R0, 0x40, RZ, 0x3c, !PT ;  /* 0x0000004000fa7812 */ /* 0x020fc600078e3cff */
[----:B------:R-:W-:Y:S01]  /*4fc0*/  STS.128 [R201+UR7], R104 ;  /* 0x00000068c9007988 */ /* 0x000fe20008000c07 */
[----:B0-----:R-:W-:-:S03]  /*4fd0*/  LOP3.LUT R251, R0, 0x30, RZ, 0x3c, !PT ;  /* 0x0000003000fb7812 */ /* 0x001fc600078e3cff */
[----:B------:R-:W-:Y:S04]  /*4fe0*/  STS.128 [R200+UR7], R108 ;  /* 0x0000006cc8007988 */ /* 0x000fe80008000c07 */
[----:B------:R-:W-:Y:S04]  /*4ff0*/  STS.128 [R251+UR7], R112 ;  /* 0x00000070fb007988 */ /* 0x000fe80008000c07 */
[----:B------:R-:W-:Y:S04]  /*5000*/  STS.128 [R250+UR7], R116 ;  /* 0x00000074fa007988 */ /* 0x000fe80008000c07 */
[----:B------:R-:W-:Y:S04]  /*5010*/  STS.128 [R249+UR7], R120 ;  /* 0x00000078f9007988 */ /* 0x000fe80008000c07 */
[----:B------:R-:W-:Y:S04]  /*5020*/  STS.128 [R243+UR7], R124 ;  /* 0x0000007cf3007988 */ /* 0x000fe80008000c07 */
[----:B------:R-:W-:Y:S01]  /*5030*/  STS.128 [R247+UR7], R128 ;  /* 0x00000080f7007988 */ /* 0x000fe20008000c07 */
[----:B------:R-:W-:Y:S06]  /*5040*/  BAR.SYNC.DEFER_BLOCKING 0x0 ;  /* 0x0000000000007b1d */ /* 0x000fec0000010000 */
[----:B----4-:R-:W-:Y:S04]  /*5050*/  STL.64 [R1], R88 ;  /* 0x0000005801007387 */ /* 0x010fe80000100a00 */
[----:B------:R-:W-:Y:S04]  /*5060*/  STL.64 [R1+0x8], R90 ;  /* 0x0000085a01007387 */ /* 0x000fe80000100a00 */
[----:B------:R-:W0:Y:S04]  /*5070*/  LDSM.16.M88.4 R88, [R2+0x700] ;  /* 0x000700000258783b */ /* 0x000e280000000200 */
[----:B------:R-:W-:Y:S04]  /*5080*/  LDSM.16.M88.4 R116, [R2] ;  /* 0x000000000274783b */ /* 0x000fe80000000200 */
[----:B------:R-:W-:Y:S04]  /*5090*/  LDSM.16.M88.4 R112, [R2+0x100] ;  /* 0x000100000270783b */ /* 0x000fe80000000200 */
[----:B------:R-:W-:Y:S04]  /*50a0*/  LDSM.16.M88.4 R108, [R2+0x200] ;  /* 0x00020000026c783b */ /* 0x000fe80000000200 */
[----:B------:R-:W-:Y:S04]  /*50b0*/  LDSM.16.M88.4 R104, [R2+0x300] ;  /* 0x000300000268783b */ /* 0x000fe80000000200 */
[----:B------:R-:W-:Y:S04]  /*50c0*/  LDSM.16.M88.4 R100, [R2+0x400] ;  /* 0x000400000264783b */ /* 0x000fe80000000200 */
[----:B------:R-:W-:Y:S04]  /*50d0*/  LDSM.16.M88.4 R96, [R2+0x500] ;  /* 0x000500000260783b */ /* 0x000fe80000000200 */
[----:B------:R-:W-:Y:S01]  /*50e0*/  LDSM.16.M88.4 R92, [R2+0x600] ;  /* 0x00060000025c783b */ /* 0x000fe20000000200 */
[----:B------:R-:W-:Y:S06]  /*50f0*/  BAR.SYNC.DEFER_BLOCKING 0x0 ;  /* 0x0000000000007b1d */ /* 0x000fec0000010000 */
[----:B0-----:R0:W-:Y:S04]  /*5100*/  STL [R1+0x130], R90 ;  /* 0x0001305a01007387 */ /* 0x0011e80000100800 */
[----:B------:R1:W-:Y:S01]  /*5110*/  STL [R1+0x12c], R91 ;  /* 0x00012c5b01007387 */ /* 0x0003e20000100800 */
[----:B0-----:R-:W-:-:S02]  /*5120*/  LOP3.LUT R90, R0, 0x20, RZ, 0x3c, !PT ;  /* 0x00000020005a7812 */ /* 0x001fc400078e3cff */
[----:B-1----:R-:W-:Y:S01]  /*5130*/  LOP3.LUT R91, R0, 0x10, RZ, 0x3c, !PT ;  /* 0x00000010005b7812 */ /* 0x002fe200078e3cff */
[----:B--2---:R-:W-:Y:S04]  /*5140*/  STS.128 [R0+UR7], R132 ;  /* 0x0000008400007988 */ /* 0x004fe80008000c07 */
        /* <DEDUP_REMOVED lines=8> */
[----:B------:R-:W0:Y:S04]  /*51d0*/  LDSM.16.M88.4 R212, [R2] ;  /* 0x0000000002d4783b */ /* 0x000e280000000200 */
[----:B------:R-:W-:Y:S04]  /*51e0*/  LDSM.16.M88.4 R144, [R2+0x100] ;  /* 0x000100000290783b */ /* 0x000fe80000000200 */
[----:B------:R-:W-:Y:S04]  /*51f0*/  LDSM.16.M88.4 R140, [R2+0x200] ;  /* 0x00020000028c783b */ /* 0x000fe80000000200 */
[----:B------:R-:W-:Y:S04]  /*5200*/  LDSM.16.M88.4 R136, [R2+0x300] ;  /* 0x000300000288783b */ /* 0x000fe80000000200 */
[----:B------:R-:W-:Y:S04]  /*5210*/  LDSM.16.M88.4 R132, [R2+0x400] ;  /* 0x000400000284783b */ /* 0x000fe80000000200 */
[----:B------:R-:W-:Y:S04]  /*5220*/  LDSM.16.M88.4 R128, [R2+0x500] ;  /* 0x000500000280783b */ /* 0x000fe80000000200 */
[----:B------:R-:W-:Y:S04]  /*5230*/  LDSM.16.M88.4 R124, [R2+0x600] ;  /* 0x00060000027c783b */ /* 0x000fe80000000200 */
[----:B------:R-:W-:Y:S01]  /*5240*/  LDSM.16.M88.4 R120, [R2+0x700] ;  /* 0x000700000278783b */ /* 0x000fe20000000200 */
[----:B------:R-:W-:Y:S06]  /*5250*/  BAR.SYNC.DEFER_BLOCKING 0x0 ;  /* 0x0000000000007b1d */ /* 0x000fec0000010000 */
[----:B------:R-:W-:Y:S04]  /*5260*/  STS.128 [R0+UR7], R4 ;  /* 0x0000000400007988 */ /* 0x000fe80008000c07 */
[----:B------:R-:W-:Y:S04]  /*5270*/  STS.128 [R91+UR7], R8 ;  /* 0x000000085b007988 */ /* 0x000fe80008000c07 */
[----:B------:R1:W-:Y:S04]  /*5280*/  STS.128 [R90+UR7], R12 ;  /* 0x0000000c5a007988 */ /* 0x0003e80008000c07 */
[----:B------:R2:W-:Y:S04]  /*5290*/  STS.128 [R251+UR7], R16 ;  /* 0x00000010fb007988 */ /* 0x0005e80008000c07 */
[----:B------:R4:W-:Y:S04]  /*52a0*/  STS.128 [R250+UR7], R20 ;  /* 0x00000014fa007988 */ /* 0x0009e80008000c07 */
[----:B------:R-:W-:Y:S04]  /*52b0*/  STS.128 [R249+UR7], R24 ;  /* 0x00000018f9007988 */ /* 0x000fe80008000c07 */
[----:B-1----:R-:W5:Y:S04]  /*52c0*/  LDL.LU R15, [R1+0xf0] ;  /* 0x0000f000010f7983 */ /* 0x002f680000300800 */
[----:B--2---:R-:W2:Y:S04]  /*52d0*/  LDL.LU R17, [R1+0xf4] ;  /* 0x0000f40001117983 */ /* 0x004ea80000300800 */
[----:B------:R-:W-:Y:S04]  /*52e0*/  STS.128 [R243+UR7], R28 ;  /* 0x0000001cf3007988 */ /* 0x000fe80008000c07 */
[----:B------:R-:W-:Y:S01]  /*52f0*/  STS.128 [R247+UR7], R32 ;  /* 0x00000020f7007988 */ /* 0x000fe20008000c07 */
[----:B------:R-:W-:Y:S06]  /*5300*/  BAR.SYNC.DEFER_BLOCKING 0x0 ;  /* 0x0000000000007b1d */ /* 0x000fec0000010000 */
[----:B----4-:R-:W4:Y:S04]  /*5310*/  LDL.LU R20, [R1+0x104] ;  /* 0x0001040001147983 */ /* 0x010f280000300800 */
[----:B------:R-:W4:Y:S04]  /*5320*/  LDL.LU R19, [R1+0xf8] ;  /* 0x0000f80001137983 */ /* 0x000f280000300800 */
[----:B------:R-:W4:Y:S04]  /*5330*/  LDL.LU R18, [R1+0xfc] ;  /* 0x0000fc0001127983 */ /* 0x000f280000300800 */
[----:B------:R-:W-:Y:S04]  /*5340*/  LDSM.16.M88.4 R4, [R2] ;  /* 0x000000000204783b */ /* 0x000fe80000000200 */
        /* <DEDUP_REMOVED lines=10> */
[----:B------:R-:W-:Y:S04]  /*53f0*/  STS.128 [R90+UR7], R172 ;  /* 0x000000ac5a007988 */ /* 0x000fe80008000c07 */
[----:B------:R-:W-:Y:S04]  /*5400*/  STS.128 [R251+UR7], R176 ;  /* 0x000000b0fb007988 */ /* 0x000fe80008000c07 */
[----:B------:R-:W-:Y:S04]  /*5410*/  STS.128 [R250+UR7], R180 ;  /* 0x000000b4fa007988 */ /* 0x000fe80008000c07 */
[----:B------:R-:W-:Y:S04]  /*5420*/  STS.128 [R249+UR7], R184 ;  /* 0x000000b8f9007988 */ /* 0x000fe80008000c07 */
[----:B---3--:R-:W-:Y:S04]  /*5430*/  STS.128 [R243+UR7], R188 ;  /* 0x000000bcf3007988 */ /* 0x008fe80008000c07 */
[----:B------:R-:W-:Y:S01]  /*5440*/  STS.128 [R247+UR7], R192 ;  /* 0x000000c0f7007988 */ /* 0x000fe20008000c07 */
[----:B------:R-:W-:Y:S06]  /*5450*/  BAR.SYNC.DEFER_BLOCKING 0x0 ;  /* 0x0000000000007b1d */ /* 0x000fec0000010000 */
[----:B------:R-:W1:Y:S04]  /*5460*/  LDSM.16.M88.4 R8, [R2] ;  /* 0x000000000208783b */ /* 0x000e680000000200 */
[----:B------:R-:W3:Y:S04]  /*5470*/  LDSM.16.M88.4 R188, [R2+0x100] ;  /* 0x0001000002bc783b */ /* 0x000ee80000000200 */
[----:B------:R-:W0:Y:S04]  /*5480*/  LDSM.16.M88.4 R184, [R2+0x200] ;  /* 0x0002000002b8783b */ /* 0x000e280000000200 */
[----:B------:R-:W0:Y:S04]  /*5490*/  LDSM.16.M88.4 R180, [R2+0x300] ;  /* 0x0003000002b4783b */ /* 0x000e280000000200 */
[----:B------:R-:W0:Y:S04]  /*54a0*/  LDSM.16.M88.4 R176, [R2+0x400] ;  /* 0x0004000002b0783b */ /* 0x000e280000000200 */
[----:B------:R-:W0:Y:S04]  /*54b0*/  LDSM.16.M88.4 R172, [R2+0x500] ;  /* 0x0005000002ac783b */ /* 0x000e280000000200 */
[----:B------:R-:W0:Y:S04]  /*54c0*/  LDSM.16.M88.4 R168, [R2+0x600] ;  /* 0x0006000002a8783b */ /* 0x000e280000000200 */
[----:B------:R-:W0:Y:S01]  /*54d0*/  LDSM.16.M88.4 R164, [R2+0x700] ;  /* 0x0007000002a4783b */ /* 0x000e220000000200 */
[----:B------:R-:W-:Y:S06]  /*54e0*/  BAR.SYNC.DEFER_BLOCKING 0x0 ;  /* 0x0000000000007b1d */ /* 0x000fec0000010000 */
[----:B------:R-:W-:Y:S04]  /*54f0*/  STS.128 [R0+UR7], R36 ;  /* 0x0000002400007988 */ /* 0x000fe80008000c07 */
[----:B------:R-:W-:Y:S04]  /*5500*/  STS.128 [R91+UR7], R40 ;  /* 0x000000285b007988 */ /* 0x000fe80008000c07 */
[----:B------:R-:W-:Y:S04]  /*5510*/  STS.128 [R90+UR7], R44 ;  /* 0x0000002c5a007988 */ /* 0x000fe80008000c07 */
[----:B------:R1:W-:Y:S02]  /*5520*/  STS.128 [R251+UR7], R48 ;  /* 0x00000030fb007988 */ /* 0x0003e40008000c07 */
[----:B-1----:R-:W1:Y:S01]  /*5530*/  S2R R251, SR_TID.X ;  /* 0x0000000000fb7919 */ /* 0x002e620000002100 */
[----:B------:R-:W-:Y:S01]  /*5540*/  IMAD.SHL.U32 R0, R3, 0x4, RZ ;  /* 0x0000000403007824 */ /* 0x000fe200078e00ff */
[----:B-1----:R-:W-:-:S05]  /*5550*/  LOP3.LUT R251, R251, 0x60, RZ, 0xc0, !PT ;  /* 0x00000060fbfb7812 */ /* 0x002fca00078ec0ff */
[----:B------:R-:W-:-:S04]  /*5560*/  IMAD.SHL.U32 R251, R251, 0x4, RZ ;  /* 0x00000004fbfb7824 */ /* 0x000fc800078e00ff */
[----:B------:R-:W-:-:S05]  /*5570*/  IMAD.SHL.U32 R12, R251, 0x4, RZ ;  /* 0x00000004fb0c7824 */ /* 0x000fca00078e00ff */
[----:B------:R-:W-:-:S04]  /*5580*/  IADD3 R12, P0, P2, R0, UR32, R12 ;  /* 0x00000020000c7c10 */ /* 0x000fc8000fa1e00c */
[----:B------:R-:W-:Y:S01]  /*5590*/  IADD3.X R13, PT, PT, RZ, UR33, RZ, P0, P2 ;  /* 0x00000021ff0d7c10 */ /* 0x000fe200087e44ff */
[----:B------:R-:W-:Y:S01]  /*55a0*/  STS.128 [R250+UR7], R52 ;  /* 0x00000034fa007988 */ /* 0x000fe20008000c07 */
[----:B------:R-:W1:Y:S01]  /*55b0*/  LDCU.64 UR32, c[0x0][0x390] ;  /* 0x00007200ff2077ac */ /* 0x000e620008000a00 */
[----:B-----5:R-:W-:-:S04]  /*55c0*/  LEA R14, P0, R15, UR22, 0x2 ;  /* 0x000000160f0e7c11 */ /* 0x020fc8000f8010ff */
[----:B------:R-:W-:Y:S01]  /*55d0*/  LEA.HI.X R3, R15, UR23, RZ, 0x2, P0 ;  /* 0x000000170f037c11 */ /* 0x000fe200080f14ff */
[----:B------:R-:W-:Y:S01]  /*55e0*/  STS.128 [R249+UR7], R56 ;  /* 0x00000038f9007988 */ /* 0x000fe20008000c07 */
[----:B------:R-:W-:Y:S01]  /*55f0*/  IADD3 R14, P2, PT, R0, R14, RZ ;  /* 0x0000000e000e7210 */ /* 0x000fe20007f5e0ff */
[----:B------:R-:W5:Y:S01]  /*5600*/  LDCU.64 UR22, c[0x0][0x390] ;  /* 0x00007200ff1677ac */ /* 0x000f620008000a00 */
[----:B--2---:R-:W-:-:S03]  /*5610*/  LEA R16, P0, R17, UR24, 0x2 ;  /* 0x0000001811107c11 */ /* 0x004fc6000f8010ff */
[----:B------:R-:W-:Y:S01]  /*5620*/  IMAD.X R15, RZ, RZ, R3, P2 ;  /* 0x000000ffff0f7224 */ /* 0x000fe200010e0603 */
[----:B------:R-:W-:Y:S01]  /*5630*/  LEA.HI.X R3, R17, UR25, RZ, 0x2, P0 ;  /* 0x0000001911037c11 */ /* 0x000fe200080f14ff */
[----:B------:R-:W-:Y:S01]  /*5640*/  STS.128 [R243+UR7], R60 ;  /* 0x0000003cf3007988 */ /* 0x000fe20008000c07 */
[----:B------:R-:W2:Y:S03]  /*5650*/  LDCU.64 UR24, c[0x0][0x390] ;  /* 0x00007200ff1877ac */ /* 0x000ea60008000a00 */
[----:B------:R-:W2:Y:S04]  /*5660*/  LDL.LU R17, [R1+0x100] ;  /* 0x0001000001117983 */ /* 0x000ea80000300800 */
[----:B------:R-:W-:Y:S01]  /*5670*/  STS.128 [R247+UR7], R64 ;  /* 0x00000040f7007988 */ /* 0x000fe20008000c07 */
[----:B------:R-:W-:Y:S06]  /*5680*/  BAR.SYNC.DEFER_BLOCKING 0x0 ;  /* 0x0000000000007b1d */ /* 0x000fec0000010000 */
[----:B------:R-:W-:Y:S04]  /*5690*/  STG.E desc[UR12][R12.64], R196 ;  /* 0x000000c40c007986 */ /* 0x000fe8000c10190c */
[----:B------:R-:W-:Y:S04]  /*56a0*/  STG.E desc[UR12][R12.64+0x80], R84 ;  /* 0x000080540c007986 */ /* 0x000fe8000c10190c */
[----:B0-----:R-:W-:Y:S04]  /*56b0*/  STG.E desc[UR12][R12.64+0x100], R212 ;  /* 0x000100d40c007986 */ /* 0x001fe8000c10190c */
[----:B------:R0:W-:Y:S02]  /*56c0*/  STG.E desc[UR12][R12.64+0x180], R8 ;  /* 0x000180080c007986 */ /* 0x0001e4000c10190c */
[----:B0-----:R-:W-:-:S05]  /*56d0*/  IADD3 R12, P0, PT, R0, R16, RZ ;  /* 0x00000010000c7210 */ /* 0x001fca0007f1e0ff */
[----:B------:R-:W-:Y:S01]  /*56e0*/  IMAD.X R13, RZ, RZ, R3, P0 ;  /* 0x000000ffff0d7224 */ /* 0x000fe200000e0603 */
[C---:B----4-:R-:W-:Y:S01]  /*56f0*/  LEA R8, P0, R20.reuse, UR26, 0x2 ;  /* 0x0000001a14087c11 */ /* 0x050fe2000f8010ff */
[----:B------:R-:W-:Y:S03]  /*5700*/  STG.E desc[UR12][R14.64], R197 ;  /* 0x000000c50e007986 */ /* 0x000fe6000c10190c */
[----:B------:R-:W-:Y:S01]  /*5710*/  LEA.HI.X R3, R20, UR27, RZ, 0x2, P0 ;  /* 0x0000001b14037c11 */ /* 0x000fe200080f14ff */
[----:B------:R-:W-:Y:S01]  /*5720*/  STG.E desc[UR12][R14.64+0x80], R85 ;  /* 0x000080550e007986 */ /* 0x000fe2000c10190c */
[----:B------:R-:W-:Y:S01]  /*5730*/  IADD3 R8, P2, PT, R0, R8, RZ ;  /* 0x0000000800087210 */ /* 0x000fe20007f5e0ff */
[----:B------:R-:W0:Y:S02]  /*5740*/  LDCU.64 UR26, c[0x0][0x390] ;  /* 0x00007200ff1a77ac */ /* 0x000e240008000a00 */
[----:B------:R-:W-:Y:S04]  /*5750*/  STG.E desc[UR12][R14.64+0x100], R213 ;  /* 0x000100d50e007986 */ /* 0x000fe8000c10190c */
[----:B------:R4:W-:Y:S04]  /*5760*/  STG.E desc[UR12][R14.64+0x180], R9 ;  /* 0x000180090e007986 */ /* 0x0009e8000c10190c */
[----:B------:R-:W-:Y:S04]  /*5770*/  STG.E desc[UR12][R12.64], R198 ;  /* 0x000000c60c007986 */ /* 0x000fe8000c10190c */
[----:B------:R-:W-:Y:S01]  /*5780*/  STG.E desc[UR12][R12.64+0x80], R86 ;  /* 0x000080560c007986 */ /* 0x000fe2000c10190c */
[----:B----4-:R-:W-:Y:S01]  /*5790*/  LEA R14, P0, R19, UR28, 0x2 ;  /* 0x0000001c130e7c11 */ /* 0x010fe2000f8010ff */
[----:B------:R-:W-:-:S02]  /*57a0*/  IMAD.X R9, RZ, RZ, R3, P2 ;  /* 0x000000ffff097224 */ /* 0x000fc400010e0603 */
[----:B------:R-:W-:Y:S01]  /*57b0*/  STG.E desc[UR12][R12.64+0x100], R214 ;  /* 0x000100d60c007986 */ /* 0x000fe2000c10190c */
[----:B------:R-:W-:Y:S01]  /*57c0*/  LEA.HI.X R3, R19, UR29, RZ, 0x2, P0 ;  /* 0x0000001d13037c11 */ /* 0x000fe200080f14ff */
[----:B------:R-:W4:Y:S02]  /*57d0*/  LDCU.64 UR28, c[0x0][0x390] ;  /* 0x00007200ff1c77ac */ /* 0x000f240008000a00 */
[----:B------:R0:W-:Y:S01]  /*57e0*/  STG.E desc[UR12][R12.64+0x180], R10 ;  /* 0x0001800a0c007986 */ /* 0x0001e2000c10190c */
[----:B------:R-:W1:Y:S01]  /*57f0*/  S2R R16, SR_TID.X ;  /* 0x0000000000107919 */ /* 0x000e620000002100 */
[----:B0-----:R-:W-:Y:S02]  /*5800*/  IADD3 R12, P0, PT, R0, R14, RZ ;  /* 0x0000000e000c7210 */ /* 0x001fe40007f1e0ff */
[----:B------:R-:W0:Y:S03]  /*5810*/  S2R R14, SR_TID.X ;  /* 0x00000000000e7919 */ /* 0x000e260000002100 */
[----:B------:R-:W-:Y:S01]  /*5820*/  IMAD.X R13, RZ, RZ, R3, P0 ;  /* 0x000000ffff0d7224 */ /* 0x000fe200000e0603 */
[----:B------:R-:W0:Y:S01]  /*5830*/  S2R R15, SR_TID.X ;  /* 0x00000000000f7919 */ /* 0x000e220000002100 */
[----:B------:R-:W-:Y:S04]  /*5840*/  STG.E desc[UR12][R8.64], R199 ;  /* 0x000000c708007986 */ /* 0x000fe8000c10190c */
[----:B------:R-:W-:Y:S04]  /*5850*/  STG.E desc[UR12][R8.64+0x80], R87 ;  /* 0x0000805708007986 */ /* 0x000fe8000c10190c */
[----:B------:R-:W-:Y:S04]  /*5860*/  STG.E desc[UR12][R8.64+0x100], R215 ;  /* 0x000100d708007986 */ /* 0x000fe8000c10190c */
[----:B------:R-:W-:Y:S04]  /*5870*/  STG.E desc[UR12][R8.64+0x180], R11 ;  /* 0x0001800b08007986 */ /* 0x000fe8000c10190c */
[----:B------:R-:W-:Y:S04]  /*5880*/  STG.E desc[UR12][R12.64], R244 ;  /* 0x000000f40c007986 */ /* 0x000fe8000c10190c */
[----:B------:R-:W-:Y:S04]  /*5890*/  STG.E desc[UR12][R12.64+0x80], R240 ;  /* 0x000080f00c007986 */ /* 0x000fe8000c10190c */
[----:B------:R-:W-:Y:S04]  /*58a0*/  STG.E desc[UR12][R12.64+0x100], R144 ;  /* 0x000100900c007986 */ /* 0x000fe8000c10190c */
[----:B---3--:R3:W-:Y:S02]  /*58b0*/  STG.E desc[UR12][R12.64+0x180], R188 ;  /* 0x000180bc0c007986 */ /* 0x0087e4000c10190c */
[----:B---3--:R-:W3:Y:S01]  /*58c0*/  S2R R12, SR_TID.X ;  /* 0x00000000000c7919 */ /* 0x008ee20000002100 */
[----:B------:R-:W-:-:S02]  /*58d0*/  LEA R8, P0, R18, UR30, 0x2 ;  /* 0x0000001e12087c11 */ /* 0x000fc4000f8010ff */
[----:B-1----:R-:W-:Y:S02]  /*58e0*/  SHF.R.U32.HI R16, RZ, 0x5, R16 ;  /* 0x00000005ff107819 */ /* 0x002fe40000011610 */
[----:B------:R-:W-:Y:S02]  /*58f0*/  LEA.HI.X R3, R18, UR31, RZ, 0x2, P0 ;  /* 0x0000001f12037c11 */ /* 0x000fe400080f14ff */
[----:B0-----:R-:W-:Y:S02]  /*5900*/  SHF.R.U32.HI R14, RZ, 0x5, R14 ;  /* 0x00000005ff0e7819 */ /* 0x001fe4000001160e */
[----:B------:R-:W-:Y:S01]  /*5910*/  SHF.R.U32.HI R15, RZ, 0x5, R15 ;  /* 0x00000005ff0f7819 */ /* 0x000fe2000001160f */
[----:B------:R-:W0:Y:S01]  /*5920*/  S2R R13, SR_TID.X ;  /* 0x00000000000d7919 */ /* 0x000e220000002100 */
[----:B------:R-:W-:Y:S01]  /*5930*/  IADD3 R8, P2, PT, R0, R8, RZ ;  /* 0x0000000800087210 */ /* 0x000fe20007f5e0ff */
[----:B------:R-:W1:Y:S01]  /*5940*/  LDCU.64 UR30, c[0x0][0x390] ;  /* 0x00007200ff1e77ac */ /* 0x000e620008000a00 */
[----:B------:R-:W-:-:S03]  /*5950*/  SGXT.U32 R16, R16, 0x2 ;  /* 0x000000021010781a */ /* 0x000fc60000000000 */
[----:B------:R-:W-:Y:S01]  /*5960*/  IMAD.X R9, RZ, RZ, R3, P2 ;  /* 0x000000ffff097224 */ /* 0x000fe200010e0603 */
[----:B------:R-:W-:Y:S02]  /*5970*/  LOP3.LUT R16, R16, 0x40, RZ, 0xfc, !PT ;  /* 0x0000004010107812 */ /* 0x000fe400078efcff */
[----:B------:R-:W-:Y:S02]  /*5980*/  SGXT.U32 R14, R14, 0x2 ;  /* 0x000000020e0e781a */ /* 0x000fe40000000000 */
[----:B------:R-:W-:Y:S02]  /*5990*/  SGXT.U32 R15, R15, 0x2 ;  /* 0x000000020f0f781a */ /* 0x000fe40000000000 */
[----:B------:R-:W-:Y:S02]  /*59a0*/  LOP3.LUT R14, R14, 0x50, RZ, 0xfc, !PT ;  /* 0x000000500e0e7812 */ /* 0x000fe400078efcff */
[----:B------:R-:W-:Y:S02]  /*59b0*/  LOP3.LUT R15, R15, 0x44, RZ, 0xfc, !PT ;  /* 0x000000440f0f7812 */ /* 0x000fe400078efcff */
[----:B---3--:R-:W-:Y:S01]  /*59c0*/  SHF.R.U32.HI R12, RZ, 0x5, R12 ;  /* 0x00000005ff0c7819 */ /* 0x008fe2000001160c */
[----:B------:R-:W-:-:S03]  /*59d0*/  IMAD.SHL.U32 R31, R14, 0x80, RZ ;  /* 0x000000800e1f7824 */ /* 0x000fc600078e00ff */
[----:B------:R-:W-:Y:S02]  /*59e0*/  SGXT.U32 R12, R12, 0x2 ;  /* 0x000000020c0c781a */ /* 0x000fe40000000000 */
[----:B------:R-:W-:Y:S01]  /*59f0*/  LEA R30, P3, R14, UR52, 0x9 ;  /* 0x000000340e1e7c11 */ /* 0x000fe2000f8648ff */
[C---:B------:R-:W-:Y:S01]  /*5a00*/  IMAD.SHL.U32 R25, R15.reuse, 0x80, RZ ;  /* 0x000000800f197824 */ /* 0x040fe200078e00ff */
[----:B------:R-:W3:Y:S01]  /*5a10*/  S2R R14, SR_TID.X ;  /* 0x00000000000e7919 */ /* 0x000ee20000002100 */
[----:B------:R-:W-:Y:S02]  /*5a20*/  LOP3.LUT R12, R12, 0x5c, RZ, 0xfc, !PT ;  /* 0x0000005c0c0c7812 */ /* 0x000fe400078efcff */
[----:B------:R-:W-:Y:S02]  /*5a30*/  LEA R24, P2, R15, UR46, 0x9 ;  /* 0x0000002e0f187c11 */ /* 0x000fe4000f8448ff */
[----:B------:R-:W1:Y:S01]  /*5a40*/  S2R R15, SR_TID.X ;  /* 0x00000000000f7919 */ /* 0x000e620000002100 */
[----:B------:R-:W-:Y:S01]  /*5a50*/  LEA.HI.X R31, R31, UR53, RZ, 0x2, P3 ;  /* 0x000000351f1f7c11 */ /* 0x000fe200098f14ff */
[C---:B------:R-:W-:Y:S01]  /*5a60*/  IMAD.SHL.U32 R37, R12.reuse, 0x80, RZ ;  /* 0x000000800c257824 */ /* 0x040fe200078e00ff */
[----:B------:R-:W-:-:S02]  /*5a70*/  LEA R36, P3, R12, UR58, 0x9 ;  /* 0x0000003a0c247c11 */ /* 0x000fc4000f8648ff */
[----:B0-----:R-:W-:Y:S01]  /*5a80*/  SHF.R.U32.HI R13, RZ, 0x5, R13 ;  /* 0x00000005ff0d7819 */ /* 0x001fe2000001160d */
[----:B------:R-:W0:Y:S01]  /*5a90*/  S2R R12, SR_TID.X ;  /* 0x00000000000c7919 */ /* 0x000e220000002100 */
[----:B------:R-:W-:Y:S01]  /*5aa0*/  LEA.HI.X R25, R25, UR47, RZ, 0x2, P2 ;  /* 0x0000002f19197c11 */ /* 0x000fe200090f14ff */
[----:B------:R-:W0:Y:S01]  /*5ab0*/  LDCU.64 UR46, c[0x0][0x390] ;  /* 0x00007200ff2e77ac */ /* 0x000e220008000a00 */
[----:B------:R-:W-:Y:S01]  /*5ac0*/  SGXT.U32 R13, R13, 0x2 ;  /* 0x000000020d0d781a */ /* 0x000fe20000000000 */
[----:B------:R-:W-:Y:S01]  /*5ad0*/  STG.E desc[UR12][R8.64], R245 ;  /* 0x000000f508007986 */ /* 0x000fe2000c10190c */
[----:B------:R-:W-:Y:S01]  /*5ae0*/  IMAD.SHL.U32 R61, R252, 0x80, RZ ;  /* 0x00000080fc3d7824 */ /* 0x000fe200078e00ff */
[----:B------:R-:W0:Y:S01]  /*5af0*/  LDCU.64 UR52, c[0x0][0x390] ;  /* 0x00007200ff3477ac */ /* 0x000e220008000a00 */
[----:B---3--:R-:W-:Y:S02]  /*5b00*/  SHF.R.U32.HI R14, RZ, 0x5, R14 ;  /* 0x00000005ff0e7819 */ /* 0x008fe4000001160e */
[----:B-1----:R-:W-:-:S02]  /*5b10*/  SHF.R.U32.HI R15, RZ, 0x5, R15 ;  /* 0x00000005ff0f7819 */ /* 0x002fc4000001160f */
[----:B------:R-:W-:Y:S02]  /*5b20*/  SGXT.U32 R14, R14, 0x2 ;  /* 0x000000020e0e781a */ /* 0x000fe40000000000 */
[----:B------:R-:W-:Y:S02]  /*5b30*/  SGXT.U32 R15, R15, 0x2 ;  /* 0x000000020f0f781a */ /* 0x000fe40000000000 */
[----:B0-----:R-:W-:Y:S02]  /*5b40*/  SHF.R.U32.HI R12, RZ, 0x5, R12 ;  /* 0x00000005ff0c7819 */ /* 0x001fe4000001160c */
[----:B------:R-:W-:Y:S02]  /*5b50*/  LOP3.LUT R14, R14, 0x54, RZ, 0xfc, !PT ;  /* 0x000000540e0e7812 */ /* 0x000fe400078efcff */
[----:B--2---:R-:W-:-:S04]  /*5b60*/  LEA R10, P0, R17, UR34, 0x2 ;  /* 0x00000022110a7c11 */ /* 0x004fc8000f8010ff */
[----:B------:R-:W-:Y:S02]  /*5b70*/  LEA.HI.X R3, R17, UR35, RZ, 0x2, P0 ;  /* 0x0000002311037c11 */ /* 0x000fe400080f14ff */
[----:B------:R-:W-:Y:S02]  /*5b80*/  LOP3.LUT R15, R15, 0x4c, RZ, 0xfc, !PT ;  /* 0x0000004c0f0f7812 */ /* 0x000fe400078efcff */
[----:B------:R-:W-:Y:S01]  /*5b90*/  SGXT.U32 R12, R12, 0x2 ;  /* 0x000000020c0c781a */ /* 0x000fe20000000000 */
[----:B------:R-:W-:Y:S01]  /*5ba0*/  IMAD.SHL.U32 R33, R14, 0x80, RZ ;  /* 0x000000800e217824 */ /* 0x000fe200078e00ff */
[----:B------:R-:W-:Y:S01]  /*5bb0*/  IADD3 R10, P0, PT, R0, R10, RZ ;  /* 0x0000000a000a7210 */ /* 0x000fe20007f1e0ff */
[----:B------:R-:W-:Y:S01]  /*5bc0*/  STG.E desc[UR12][R8.64+0x80], R241 ;  /* 0x000080f108007986 */ /* 0x000fe2000c10190c */
[----:B------:R-:W-:Y:S01]  /*5bd0*/  LOP3.LUT R13, R13, 0x58, RZ, 0xfc, !PT ;  /* 0x000000580d0d7812 */ /* 0x000fe200078efcff */
[----:B------:R-:W0:Y:S02]  /*5be0*/  LDCU.64 UR34, c[0x0][0x390] ;  /* 0x00007200ff2277ac */ /* 0x000e240008000a00 */
[----:B------:R-:W-:Y:S01]  /*5bf0*/  IMAD.X R11, RZ, RZ, R3, P0 ;  /* 0x000000ffff0b7224 */ /* 0x000fe200000e0603 */
[C---:B------:R-:W-:Y:S01]  /*5c00*/  LEA R22, P0, R16.reuse, UR44, 0x9 ;  /* 0x0000002c10167c11 */ /* 0x040fe2000f8048ff */
[----:B------:R-:W-:-:S02]  /*5c10*/  IMAD.SHL.U32 R3, R16, 0x80, RZ ;  /* 0x0000008010037824 */ /* 0x000fc400078e00ff */
[----:B------:R-:W1:Y:S03]  /*5c20*/  S2R R16, SR_TID.X ;  /* 0x0000000000107919 */ /* 0x000e660000002100 */
[----:B------:R-:W-:Y:S01]  /*5c30*/  LEA.HI.X R3, R3, UR45, RZ, 0x2, P0 ;  /* 0x0000002d03037c11 */ /* 0x000fe200080f14ff */
[C---:B------:R-:W-:Y:S01]  /*5c40*/  IMAD.SHL.U32 R29, R15.reuse, 0x80, RZ ;  /* 0x000000800f1d7824 */ /* 0x040fe200078e00ff */
[----:B------:R-:W-:Y:S02]  /*5c50*/  LOP3.LUT R12, R12, 0x60, RZ, 0xfc, !PT ;  /* 0x000000600c0c7812 */ /* 0x000fe400078efcff */
[----:B------:R-:W-:Y:S01]  /*5c60*/  LEA R28, P2, R15, UR50, 0x9 ;  /* 0x000000320f1c7c11 */ /* 0x000fe2000f8448ff */
[----:B------:R-:W-:Y:S01]  /*5c70*/  STG.E desc[UR12][R8.64+0x100], R145 ;  /* 0x0001009108007986 */ /* 0x000fe2000c10190c */
[----:B------:R-:W-:-:S03]  /*5c80*/  IMAD.SHL.U32 R35, R13, 0x80, RZ ;  /* 0x000000800d237824 */ /* 0x000fc600078e00ff */
[----:B------:R-:W-:Y:S01]  /*5c90*/  STG.E desc[UR12][R8.64+0x180], R189 ;  /* 0x000180bd08007986 */ /* 0x000fe2000c10190c */
[----:B-1----:R-:W-:Y:S01]  /*5ca0*/  SHF.R.U32.HI R16, RZ, 0x5, R16 ;  /* 0x00000005ff107819 */ /* 0x002fe20000011610 */
[----:B------:R-:W1:Y:S03]  /*5cb0*/  LDCU.64 UR44, c[0x0][0x390] ;  /* 0x00007200ff2c77ac */ /* 0x000e660008000a00 */
[----:B------:R-:W-:-:S04]  /*5cc0*/  SGXT.U32 R16, R16, 0x2 ;  /* 0x000000021010781a */ /* 0x000fc80000000000 */
[----:B------:R-:W-:-:S04]  /*5cd0*/  LOP3.LUT R16, R16, 0x48, RZ, 0xfc, !PT ;  /* 0x0000004810107812 */ /* 0x000fc800078efcff */
[C---:B------:R-:W-:Y:S01]  /*5ce0*/  LEA R26, P0, R16.reuse, UR48, 0x9 ;  /* 0x00000030101a7c11 */ /* 0x040fe2000f8048ff */
[----:B------:R-:W-:-:S05]  /*5cf0*/  IMAD.SHL.U32 R27, R16, 0x80, RZ ;  /* 0x00000080101b7824 */ /* 0x000fca00078e00ff */
[----:B------:R-:W-:Y:S01]  /*5d00*/  LEA.HI.X R27, R27, UR49, RZ, 0x2, P0 ;  /* 0x000000311b1b7c11 */ /* 0x000fe200080f14ff */
[----:B------:R-:W-:Y:S01]  /*5d10*/  IMAD.SHL.U32 R39, R12, 0x80, RZ ;  /* 0x000000800c277824 */ /* 0x000fe200078e00ff */
[----:B------:R-:W-:Y:S01]  /*5d20*/  LEA R32, P0, R14, UR54, 0x9 ;  /* 0x000000360e207c11 */ /* 0x000fe2000f8048ff */
[----:B------:R-:W-:Y:S01]  /*5d30*/  STG.E desc[UR12][R10.64], R246 ;  /* 0x000000f60a007986 */ /* 0x000fe2000c10190c */
[----:B------:R-:W-:Y:S01]  /*5d40*/  LEA.HI.X R29, R29, UR51, RZ, 0x2, P2 ;  /* 0x000000331d1d7c11 */ /* 0x000fe200090f14ff */
[----:B------:R-:W2:Y:S01]  /*5d50*/  LDCU.64 UR48, c[0x0][0x390] ;  /* 0x00007200ff3077ac */ /* 0x000ea20008000a00 */
[----:B------:R-:W-:Y:S01]  /*5d60*/  LEA.HI.X R33, R33, UR55, RZ, 0x2, P0 ;  /* 0x0000003721217c11 */ /* 0x000fe200080f14ff */
[----:B------:R-:W-:Y:S01]  /*5d70*/  STG.E desc[UR12][R10.64+0x80], R242 ;  /* 0x000080f20a007986 */ /* 0x000fe2000c10190c */
[----:B-----5:R-:W-:Y:S01]  /*5d80*/  LEA R38, P0, R12, UR22, 0x9 ;  /* 0x000000160c267c11 */ /* 0x020fe2000f8048ff */
[----:B------:R-:W3:Y:S01]  /*5d90*/  LDCU.64 UR54, c[0x0][0x390] ;  /* 0x00007200ff3677ac */ /* 0x000ee20008000a00 */
[----:B------:R-:W-:Y:S01]  /*5da0*/  LEA R34, P2, R13, UR56, 0x9 ;  /* 0x000000380d227c11 */ /* 0x000fe2000f8448ff */
[----:B------:R-:W-:Y:S01]  /*5db0*/  STG.E desc[UR12][R10.64+0x100], R146 ;  /* 0x000100920a007986 */ /* 0x000fe2000c10190c */
[----:B------:R-:W-:Y:S01]  /*5dc0*/  LEA.HI.X R37, R37, UR59, RZ, 0x2, P3 ;  /* 0x0000003b25257c11 */ /* 0x000fe200098f14ff */
[----:B------:R-:W5:Y:S02]  /*5dd0*/  LDCU.64 UR50, c[0x0][0x390] ;  /* 0x00007200ff3277ac */ /* 0x000f640008000a00 */
[----:B------:R0:W-:Y:S04]  /*5de0*/  STG.E desc[UR12][R10.64+0x180], R190 ;  /* 0x000180be0a007986 */ /* 0x0001e8000c10190c */
[----:B------:R-:W5:Y:S04]  /*5df0*/  LDL.LU R12, [R1+0x128] ;  /* 0x00012800010c7983 */ /* 0x000f680000300800 */
[----:B0-----:R-:W5:Y:S04]  /*5e00*/  LDL.LU R11, [R1+0x124] ;  /* 0x00012400010b7983 */ /* 0x001f680000300800 */
[----:B------:R-:W5:Y:S04]  /*5e10*/  LDL.LU R13, [R1+0x11c] ;  /* 0x00011c00010d7983 */ /* 0x000f680000300800 */
[----:B------:R-:W5:Y:S04]  /*5e20*/  LDL.LU R15, [R1+0x118] ;  /* 0x00011800010f7983 */ /* 0x000f680000300800 */
[----:B------:R-:W5:Y:S04]  /*5e30*/  LDL.LU R17, [R1+0x120] ;  /* 0x0001200001117983 */ /* 0x000f680000300800 */
[----:B------:R-:W5:Y:S04]  /*5e40*/  LDL.LU R19, [R1+0x114] ;  /* 0x0001140001137983 */ /* 0x000f680000300800 */
[----:B------:R-:W5:Y:S04]  /*5e50*/  LDL.LU R21, [R1+0x110] ;  /* 0x0001100001157983 */ /* 0x000f680000300800 */
[----:B------:R-:W5:Y:S01]  /*5e60*/  LDL.LU R23, [R1+0x10c] ;  /* 0x00010c0001177983 */ /* 0x000f620000300800 */
[----:B------:R-:W0:Y:S01]  /*5e70*/  S2R R9, SR_TID.X ;  /* 0x0000000000097919 */ /* 0x000e220000002100 */
[----:B------:R-:W1:Y:S02]  /*5e80*/  S2R R8, SR_TID.X ;  /* 0x0000000000087919 */ /* 0x000e640000002100 */
[----:B------:R-:W5:Y:S01]  /*5e90*/  LDL.LU R193, [R1+0x108] ;  /* 0x0001080001c17983 */ /* 0x000f620000300800 */
[----:B------:R-:W-:-:S02]  /*5ea0*/  LEA.HI.X R35, R35, UR57, RZ, 0x2, P2 ;  /* 0x0000003923237c11 */ /* 0x000fc400090f14ff */
[----:B0-----:R-:W-:-:S04]  /*5eb0*/  SHF.R.U32.HI R9, RZ, 0x5, R9 ;  /* 0x00000005ff097819 */ /* 0x001fc80000011609 */
[----:B------:R-:W-:-:S04]  /*5ec0*/  SGXT.U32 R9, R9, 0x2 ;  /* 0x000000020909781a */ /* 0x000fc80000000000 */
[----:B------:R-:W-:Y:S02]  /*5ed0*/  LOP3.LUT R9, R9, 0x64, RZ, 0xfc, !PT ;  /* 0x0000006409097812 */ /* 0x000fe400078efcff */
[----:B-1----:R-:W-:Y:S02]  /*5ee0*/  SHF.R.U32.HI R8, RZ, 0x5, R8 ;  /* 0x00000005ff087819 */ /* 0x002fe40000011608 */
[C---:B------:R-:W-:Y:S01]  /*5ef0*/  LEA R40, P2, R9.reuse, UR24, 0x9 ;  /* 0x0000001809287c11 */ /* 0x040fe2000f8448ff */
[----:B------:R-:W-:Y:S02]  /*5f00*/  IMAD.SHL.U32 R41, R9, 0x80, RZ ;  /* 0x0000008009297824 */ /* 0x000fe400078e00ff */
[----:B------:R-:W0:Y:S01]  /*5f10*/  S2R R9, SR_TID.X ;  /* 0x0000000000097919 */ /* 0x000e220000002100 */
[----:B------:R-:W-:-:S04]  /*5f20*/  SGXT.U32 R8, R8, 0x2 ;  /* 0x000000020808781a */ /* 0x000fc80000000000 */
[----:B------:R-:W-:-:S04]  /*5f30*/  LOP3.LUT R8, R8, 0x68, RZ, 0xfc, !PT ;  /* 0x0000006808087812 */ /* 0x000fc800078efcff */
[C---:B------:R-:W-:Y:S01]  /*5f40*/  LEA R42, P3, R8.reuse, UR60, 0x9 ;  /* 0x0000003c082a7c11 */ /* 0x040fe2000f8648ff */
[----:B------:R-:W-:Y:S02]  /*5f50*/  IMAD.SHL.U32 R43, R8, 0x80, RZ ;  /* 0x00000080082b7824 */ /* 0x000fe400078e00ff */
[----:B------:R-:W1:Y:S01]  /*5f60*/  S2R R8, SR_TID.X ;  /* 0x0000000000087919 */ /* 0x000e620000002100 */
[----:B------:R-:W2:Y:S01]  /*5f70*/  S2R R10, SR_TID.X ;  /* 0x00000000000a7919 */ /* 0x000ea20000002100 */
[----:B------:R-:W-:Y:S02]  /*5f80*/  LEA.HI.X R41, R41, UR25, RZ, 0x2, P2 ;  /* 0x0000001929297c11 */ /* 0x000fe400090f14ff */
[----:B------:R-:W-:Y:S01]  /*5f90*/  LEA.HI.X R39, R39, UR23, RZ, 0x2, P0 ;  /* 0x0000001727277c11 */ /* 0x000fe200080f14ff */
[----:B------:R-:W1:Y:S01]  /*5fa0*/  LDCU.64 UR22, c[0x0][0x390] ;  /* 0x00007200ff1677ac */ /* 0x000e620008000a00 */
[----:B0-----:R-:W-:Y:S01]  /*5fb0*/  SHF.R.U32.HI R9, RZ, 0x5, R9 ;  /* 0x00000005ff097819 */ /* 0x001fe20000011609 */
[----:B------:R-:W-:Y:S01]  /*5fc0*/  IMAD.SHL.U32 R67, R237, 0x80, RZ ;  /* 0x00000080ed437824 */ /* 0x000fe200078e00ff */
[----:B------:R-:W-:Y:S01]  /*5fd0*/  LEA.HI.X R43, R43, UR61, RZ, 0x2, P3 ;  /* 0x0000003d2b2b7c11 */ /* 0x000fe200098f14ff */
[----:B------:R-:W-:Y:S01]  /*5fe0*/  IMAD.SHL.U32 R65, R238, 0x80, RZ ;  /* 0x00000080ee417824 */ /* 0x000fe200078e00ff */
[----:B------:R-:W-:Y:S01]  /*5ff0*/  SGXT.U32 R9, R9, 0x2 ;  /* 0x000000020909781a */ /* 0x000fe20000000000 */
[----:B------:R-:W-:Y:S01]  /*6000*/  IMAD.SHL.U32 R145, R234, 0x80, RZ ;  /* 0x00000080ea917824 */ /* 0x000fe200078e00ff */
[----:B------:R-:W0:Y:S02]  /*6010*/  LDCU.64 UR24, c[0x0][0x390] ;  /* 0x00007200ff1877ac */ /* 0x000e240008000a00 */
[----:B------:R-:W-:-:S02]  /*6020*/  LOP3.LUT R9, R9, 0x70, RZ, 0xfc, !PT ;  /* 0x0000007009097812 */ /* 0x000fc400078efcff */
[----:B-1----:R-:W-:-:S03]  /*6030*/  SHF.R.U32.HI R8, RZ, 0x5, R8 ;  /* 0x00000005ff087819 */ /* 0x002fc60000011608 */
[C---:B------:R-:W-:Y:S01]  /*6040*/  IMAD.SHL.U32 R47, R9.reuse, 0x80, RZ ;  /* 0x00000080092f7824 */ /* 0x040fe200078e00ff */
[----:B------:R-:W-:Y:S02]  /*6050*/  LEA R46, P2, R9, UR26, 0x9 ;  /* 0x0000001a092e7c11 */ /* 0x000fe4000f8448ff */
[----:B------:R-:W1:Y:S01]  /*6060*/  S2R R9, SR_TID.X ;  /* 0x0000000000097919 */ /* 0x000e620000002100 */
[----:B------:R-:W-:-:S04]  /*6070*/  SGXT.U32 R8, R8, 0x2 ;  /* 0x000000020808781a */ /* 0x000fc80000000000 */
[----:B------:R-:W-:-:S04]  /*6080*/  LOP3.LUT R8, R8, 0x74, RZ, 0xfc, !PT ;  /* 0x0000007408087812 */ /* 0x000fc800078efcff */
[C---:B------:R-:W-:Y:S01]  /*6090*/  LEA R48, P3, R8.reuse, UR30, 0x9 ;  /* 0x0000001e08307c11 */ /* 0x040fe2000f8648ff */
[----:B------:R-:W-:Y:S02]  /*60a0*/  IMAD.SHL.U32 R49, R8, 0x80, RZ ;  /* 0x0000008008317824 */ /* 0x000fe400078e00ff */
[----:B------:R-:W0:Y:S01]  /*60b0*/  S2R R8, SR_TID.X ;  /* 0x0000000000087919 */ /* 0x000e220000002100 */
[----:B--2---:R-:W-:-:S04]  /*60c0*/  SHF.R.U32.HI R10, RZ, 0x5, R10 ;  /* 0x00000005ff0a7819 */ /* 0x004fc8000001160a */
[----:B------:R-:W-:-:S04]  /*60d0*/  SGXT.U32 R10, R10, 0x2 ;  /* 0x000000020a0a781a */ /* 0x000fc80000000000 */
[----:B------:R-:W-:-:S04]  /*60e0*/  LOP3.LUT R10, R10, 0x6c, RZ, 0xfc, !PT ;  /* 0x0000006c0a0a7812 */ /* 0x000fc800078efcff */
[C---:B----4-:R-:W-:Y:S02]  /*60f0*/  LEA R44, P0, R10.reuse, UR28, 0x9 ;  /* 0x0000001c0a2c7c11 */ /* 0x050fe4000f8048ff */
[----:B-1----:R-:W-:Y:S01]  /*6100*/  SHF.R.U32.HI R9, RZ, 0x5, R9 ;  /* 0x00000005ff097819 */ /* 0x002fe20000011609 */
[----:B------:R-:W-:-:S03]  /*6110*/  IMAD.SHL.U32 R45, R10, 0x80, RZ ;  /* 0x000000800a2d7824 */ /* 0x000fc600078e00ff */
[----:B------:R-:W-:Y:S01]  /*6120*/  SGXT.U32 R9, R9, 0x2 ;  /* 0x000000020909781a */ /* 0x000fe20000000000 */
[----:B------:R-:W1:Y:S03]  /*6130*/  S2R R10, SR_TID.X ;  /* 0x00000000000a7919 */ /* 0x000e660000002100 */
[----:B------:R-:W-:Y:S02]  /*6140*/  LOP3.LUT R9, R9, 0x7c, RZ, 0xfc, !PT ;  /* 0x0000007c09097812 */ /* 0x000fe400078efcff */
[----:B------:R-:W-:Y:S01]  /*6150*/  LEA.HI.X R47, R47, UR27, RZ, 0x2, P2 ;  /* 0x0000001b2f2f7c11 */ /* 0x000fe200090f14ff */
[----:B------:R-:W2:Y:S01]  /*6160*/  LDCU.64 UR26, c[0x0][0x390] ;  /* 0x00007200ff1a77ac */ /* 0x000ea20008000a00 */
[----:B0-----:R-:W-:Y:S01]  /*6170*/  SHF.R.U32.HI R8, RZ, 0x5, R8 ;  /* 0x00000005ff087819 */ /* 0x001fe20000011608 */
[C---:B------:R-:W-:Y:S01]  /*6180*/  IMAD.SHL.U32 R53, R9.reuse, 0x80, RZ ;  /* 0x0000008009357824 */ /* 0x040fe200078e00ff */
[----:B------:R-:W-:-:S02]  /*6190*/  LEA R52, P2, R9, UR42, 0x9 ;  /* 0x0000002a09347c11 */ /* 0x000fc4000f8448ff */
[----:B------:R-:W0:Y:S01]  /*61a0*/  S2R R9, SR_TID.X ;  /* 0x0000000000097919 */ /* 0x000e220000002100 */
[----:B------:R-:W-:-:S04]  /*61b0*/  SGXT.U32 R8, R8, 0x2 ;  /* 0x000000020808781a */ /* 0x000fc80000000000 */
[----:B------:R-:W-:Y:S02]  /*61c0*/  LOP3.LUT R8, R8, 0x80, RZ, 0xfc, !PT ;  /* 0x0000008008087812 */ /* 0x000fe400078efcff */
[----:B------:R-:W-:Y:S01]  /*61d0*/  LEA.HI.X R49, R49, UR31, RZ, 0x2, P3 ;  /* 0x0000001f31317c11 */ /* 0x000fe200098f14ff */
[----:B------:R-:W-:Y:S01]  /*61e0*/  IMAD.SHL.U32 R63, R239, 0x80, RZ ;  /* 0x00000080ef3f7824 */ /* 0x000fe200078e00ff */
[C---:B------:R-:W-:Y:S01]  /*61f0*/  LEA R54, P3, R8.reuse, UR40, 0x9 ;  /* 0x0000002808367c11 */ /* 0x040fe2000f8648ff */
[----:B------:R-:W-:Y:S01]  /*6200*/  IMAD.SHL.U32 R55, R8, 0x80, RZ ;  /* 0x0000008008377824 */ /* 0x000fe200078e00ff */
[----:B-1----:R-:W-:Y:S01]  /*6210*/  SHF.R.U32.HI R10, RZ, 0x5, R10 ;  /* 0x00000005ff0a7819 */ /* 0x002fe2000001160a */
[----:B------:R-:W1:Y:S01]  /*6220*/  S2R R8, SR_TID.X ;  /* 0x0000000000087919 */ /* 0x000e620000002100 */
[----:B------:R-:W-:Y:S01]  /*6230*/  LEA.HI.X R45, R45, UR29, RZ, 0x2, P0 ;  /* 0x0000001d2d2d7c11 */ /* 0x000fe200080f14ff */
[----:B------:R-:W4:Y:S01]  /*6240*/  LDCU.64 UR28, c[0x0][0x390] ;  /* 0x00007200ff1c77ac */ /* 0x000f220008000a00 */
[----:B------:R-:W-:-:S02]  /*6250*/  SGXT.U32 R10, R10, 0x2 ;  /* 0x000000020a0a781a */ /* 0x000fc40000000000 */
[----:B------:R-:W-:Y:S01]  /*6260*/  LEA.HI.X R53, R53, UR43, RZ, 0x2, P2 ;  /* 0x0000002b35357c11 */ /* 0x000fe200090f14ff */
[----:B------:R-:W-:Y:S01]  /*6270*/  IMAD.SHL.U32 R195, R231, 0x80, RZ ;  /* 0x00000080e7c37824 */ /* 0x000fe200078e00ff */
[----:B------:R-:W-:Y:S01]  /*6280*/  LOP3.LUT R10, R10, 0x78, RZ, 0xfc, !PT ;  /* 0x000000780a0a7812 */ /* 0x000fe200078efcff */
[----:B------:R-:W-:Y:S01]  /*6290*/  IMAD.SHL.U32 R85, R236, 0x80, RZ ;  /* 0x00000080ec557824 */ /* 0x000fe200078e00ff */
[----:B0-----:R-:W-:Y:S01]  /*62a0*/  SHF.R.U32.HI R9, RZ, 0x5, R9 ;  /* 0x00000005ff097819 */ /* 0x001fe20000011609 */
[----:B------:R-:W-:Y:S01]  /*62b0*/  IMAD.SHL.U32 R146, R233, 0x80, RZ ;  /* 0x00000080e9927824 */ /* 0x000fe200078e00ff */
[----:B------:R-:W-:Y:S01]  /*62c0*/  LEA.HI.X R55, R55, UR41, RZ, 0x2, P3 ;  /* 0x0000002937377c11 */ /* 0x000fe200098f14ff */
[----:B------:R-:W-:Y:S01]  /*62d0*/  IMAD.SHL.U32 R51, R10, 0x80, RZ ;  /* 0x000000800a337824 */ /* 0x000fe200078e00ff */
[----:B------:R-:W-:Y:S01]  /*62e0*/  SGXT.U32 R9, R9, 0x2 ;  /* 0x000000020909781a */ /* 0x000fe20000000000 */
[----:B------:R-:W-:Y:S01]  /*62f0*/  IMAD.SHL.U32 R213, R228, 0x80, RZ ;  /* 0x00000080e4d57824 */ /* 0x000fe200078e00ff */
[----:B------:R-:W-:Y:S01]  /*6300*/  LEA R50, P0, R10, UR32, 0x9 ;  /* 0x000000200a327c11 */ /* 0x000fe2000f8048ff */
[----:B------:R-:W-:Y:S01]  /*6310*/  IMAD.SHL.U32 R197, R230, 0x80, RZ ;  /* 0x00000080e6c57824 */ /* 0x000fe200078e00ff */
[----:B------:R-:W-:Y:S01]  /*6320*/  LOP3.LUT R9, R9, 0x84, RZ, 0xfc, !PT ;  /* 0x0000008409097812 */ /* 0x000fe200078efcff */
[----:B------:R-:W-:Y:S01]  /*6330*/  IMAD.SHL.U32 R215, R227, 0x80, RZ ;  /* 0x00000080e3d77824 */ /* 0x000fe200078e00ff */
[----:B------:R-:W-:Y:S01]  /*6340*/  LEA.HI.X R51, R51, UR33, RZ, 0x2, P0 ;  /* 0x0000002133337c11 */ /* 0x000fe200080f14ff */
[----:B------:R-:W0:Y:S01]  /*6350*/  LDCU.64 UR32, c[0x0][0x390] ;  /* 0x00007200ff2077ac */ /* 0x000e220008000a00 */
[C---:B------:R-:W-:Y:S01]  /*6360*/  LEA R56, P0, R9.reuse, UR36, 0x9 ;  /* 0x0000002409387c11 */ /* 0x040fe2000f8048ff */
[----:B------:R-:W-:-:S02]  /*6370*/  IMAD.SHL.U32 R57, R9, 0x80, RZ ;  /* 0x0000008009397824 */ /* 0x000fc400078e00ff */
[----:B------:R-:W0:Y:S01]  /*6380*/  S2R R9, SR_TID.X ;  /* 0x0000000000097919 */ /* 0x000e220000002100 */
[----:B------:R-:W-:Y:S01]  /*6390*/  IMAD.SHL.U32 R245, R222, 0x80, RZ ;  /* 0x00000080def57824 */ /* 0x000fe200078e00ff */
[----:B------:R-:W0:Y:S01]  /*63a0*/  LDCU.64 UR30, c[0x0][0x390] ;  /* 0x00007200ff1e77ac */ /* 0x000e220008000a00 */
[----:B-1----:R-:W-:Y:S01]  /*63b0*/  SHF.R.U32.HI R8, RZ, 0x5, R8 ;  /* 0x00000005ff087819 */ /* 0x002fe20000011608 */
[----:B------:R-:W-:Y:S01]  /*63c0*/  IMAD.SHL.U32 R87, R235, 0x80, RZ ;  /* 0x00000080eb577824 */ /* 0x000fe200078e00ff */
[----:B------:R-:W1:Y:S02]  /*63d0*/  LDCU.64 UR40, c[0x0][0x390] ;  /* 0x00007200ff2877ac */ /* 0x000e640008000a00 */
[----:B------:R-:W-:Y:S02]  /*63e0*/  SGXT.U32 R8, R8, 0x2 ;  /* 0x000000020808781a */ /* 0x000fe40000000000 */
[----:B------:R-:W-:Y:S01]  /*63f0*/  LEA R60, P3, R252, UR38, 0x9 ;  /* 0x00000026fc3c7c11 */ /* 0x000fe2000f8648ff */
[----:B------:R-:W-:Y:S01]  /*6400*/  IMAD.SHL.U32 R190, R232, 0x80, RZ ;  /* 0x00000080e8be7824 */ /* 0x000fe200078e00ff */
[----:B------:R-:W-:Y:S01]  /*6410*/  LOP3.LUT R8, R8, 0x88, RZ, 0xfc, !PT ;  /* 0x0000008808087812 */ /* 0x000fe200078efcff */
[----:B------:R-:W0:Y:S01]  /*6420*/  LDCU.64 UR42, c[0x0][0x390] ;  /* 0x00007200ff2a77ac */ /* 0x000e220008000a00 */
[----:B------:R-:W-:-:S02]  /*6430*/  LEA.HI.X R61, R61, UR39, RZ, 0x2, P3 ;  /* 0x000000273d3d7c11 */ /* 0x000fc400098f14ff */
[C---:B------:R-:W-:Y:S01]  /*6440*/  LEA R58, P2, R8.reuse, UR34, 0x9 ;  /* 0x00000022083a7c11 */ /* 0x040fe2000f8448ff */
[----:B------:R-:W-:Y:S01]  /*6450*/  IMAD.SHL.U32 R59, R8, 0x80, RZ ;  /* 0x00000080083b7824 */ /* 0x000fe200078e00ff */
[----:B------:R-:W-:Y:S01]  /*6460*/  LEA R66, P3, R237, UR48, 0x9 ;  /* 0x00000030ed427c11 */ /* 0x000fe2000f8648ff */
[----:B------:R-:W0:Y:S01]  /*6470*/  LDCU.64 UR38, c[0x0][0x390] ;  /* 0x00007200ff2677ac */ /* 0x000e220008000a00 */
[----:B------:R-:W-:Y:S02]  /*6480*/  LEA.HI.X R57, R57, UR37, RZ, 0x2, P0 ;  /* 0x0000002539397c11 */ /* 0x000fe400080f14ff */
[----:B------:R-:W-:Y:S01]  /*6490*/  LEA.HI.X R59, R59, UR35, RZ, 0x2, P2 ;  /* 0x000000233b3b7c11 */ /* 0x000fe200090f14ff */
[----:B------:R-:W0:Y:S01]  /*64a0*/  LDCU.64 UR34, c[0x0][0x390] ;  /* 0x00007200ff2277ac */ /* 0x000e220008000a00 */
[----:B------:R-:W-:Y:S02]  /*64b0*/  LEA.HI.X R67, R67, UR49, RZ, 0x2, P3 ;  /* 0x0000003143437c11 */ /* 0x000fe400098f14ff */
[----:B------:R-:W-:Y:S01]  /*64c0*/  LEA R64, P2, R238, UR44, 0x9 ;  /* 0x0000002cee407c11 */ /* 0x000fe2000f8448ff */
[----:B------:R-:W0:Y:S01]  /*64d0*/  LDCU.64 UR36, c[0x0][0x390] ;  /* 0x00007200ff2477ac */ /* 0x000e220008000a00 */
[----:B---3--:R-:W-:-:S02]  /*64e0*/  LEA R144, P3, R234, UR54, 0x9 ;  /* 0x00000036ea907c11 */ /* 0x008fc4000f8648ff */
[----:B------:R-:W-:Y:S02]  /*64f0*/  LEA R62, P0, R239, UR46, 0x9 ;  /* 0x0000002eef3e7c11 */ /* 0x000fe4000f8048ff */
[----:B------:R-:W-:Y:S01]  /*6500*/  LEA.HI.X R65, R65, UR45, RZ, 0x2, P2 ;  /* 0x0000002d41417c11 */ /* 0x000fe200090f14ff */
[----:B------:R-:W3:Y:S01]  /*6510*/  LDCU.64 UR44, c[0x0][0x390] ;  /* 0x00007200ff2c77ac */ /* 0x000ee20008000a00 */
[----:B------:R-:W-:Y:S02]  /*6520*/  LEA.HI.X R145, R145, UR55, RZ, 0x2, P3 ;  /* 0x0000003791917c11 */ /* 0x000fe400098f14ff */
[----:B--2---:R-:W-:Y:S02]  /*6530*/  LEA R194, P3, R231, UR26, 0x9 ;  /* 0x0000001ae7c27c11 */ /* 0x004fe4000f8648ff */
[----:B------:R-:W-:Y:S02]  /*6540*/  LEA.HI.X R63, R63, UR47, RZ, 0x2, P0 ;  /* 0x0000002f3f3f7c11 */ /* 0x000fe400080f14ff */
[----:B-----5:R-:W-:-:S02]  /*6550*/  LEA R84, P0, R236, UR50, 0x9 ;  /* 0x00000032ec547c11 */ /* 0x020fc4000f8048ff */
[----:B------:R-:W-:Y:S01]  /*6560*/  LEA.HI.X R195, R195, UR27, RZ, 0x2, P3 ;  /* 0x0000001bc3c37c11 */ /* 0x000fe200098f14ff */
[----:B------:R-:W2:Y:S01]  /*6570*/  LDCU.64 UR26, c[0x0][0x390] ;  /* 0x00007200ff1a77ac */ /* 0x000ea20008000a00 */
[----:B------:R-:W-:Y:S02]  /*6580*/  LEA.HI.X R85, R85, UR51, RZ, 0x2, P0 ;  /* 0x0000003355557c11 */ /* 0x000fe400080f14ff */
[----:B------:R-:W-:Y:S02]  /*6590*/  LEA R188, P0, R233, UR22, 0x9 ;  /* 0x00000016e9bc7c11 */ /* 0x000fe4000f8048ff */
[----:B0-----:R-:W-:Y:S02]  /*65a0*/  LEA R212, P3, R228, UR32, 0x9 ;  /* 0x00000020e4d47c11 */ /* 0x001fe4000f8648ff */
[----:B------:R-:W-:Y:S01]  /*65b0*/  SHF.R.U32.HI R9, RZ, 0x5, R9 ;  /* 0x00000005ff097819 */ /* 0x000fe20000011609 */
[----:B------:R-:W-:Y:S01]  /*65c0*/  IMAD.SHL.U32 R233, R225, 0x80, RZ ;  /* 0x00000080e1e97824 */ /* 0x000fe200078e00ff */
[----:B------:R-:W-:Y:S01]  /*65d0*/  LEA.HI.X R146, R146, UR23, RZ, 0x2, P0 ;  /* 0x0000001792927c11 */ /* 0x000fe200080f14ff */
[----:B------:R-:W0:Y:S01]  /*65e0*/  LDCU.64 UR22, c[0x0][0x390] ;  /* 0x00007200ff1677ac */ /* 0x000e220008000a00 */
[----:B----4-:R-:W-:-:S02]  /*65f0*/  LEA R196, P0, R230, UR28, 0x9 ;  /* 0x0000001ce6c47c11 */ /* 0x010fc4000f8048ff */
[----:B------:R-:W-:Y:S01]  /*6600*/  LEA.HI.X R213, R213, UR33, RZ, 0x2, P3 ;  /* 0x00000021d5d57c11 */ /* 0x000fe200098f14ff */
[----:B------:R-:W-:Y:S01]  /*6610*/  IMAD.SHL.U32 R199, R229, 0x80, RZ ;  /* 0x00000080e5c77824 */ /* 0x000fe200078e00ff */
[----:B------:R-:W-:Y:S01]  /*6620*/  LEA R225, P3, R225, UR38, 0x9 ;  /* 0x00000026e1e17c11 */ /* 0x000fe2000f8648ff */
[----:B------:R-:W4:Y:S01]  /*6630*/  LDCU.64 UR32, c[0x0][0x390] ;  /* 0x00007200ff2077ac */ /* 0x000f220008000a00 */
[----:B------:R-:W-:Y:S02]  /*6640*/  SGXT.U32 R9, R9, 0x2 ;  /* 0x000000020909781a */ /* 0x000fe40000000000 */
[----:B------:R-:W-:Y:S01]  /*6650*/  LEA.HI.X R197, R197, UR29, RZ, 0x2, P0 ;  /* 0x0000001dc5c57c11 */ /* 0x000fe200080f14ff */
[----:B------:R-:W5:Y:S01]  /*6660*/  LDCU.64 UR28, c[0x0][0x390] ;  /* 0x00007200ff1c77ac */ /* 0x000f620008000a00 */
[----:B------:R-:W-:Y:S02]  /*6670*/  LEA R214, P0, R227, UR34, 0x9 ;  /* 0x00000022e3d67c11 */ /* 0x000fe4000f8048ff */
[----:B------:R-:W-:-:S02]  /*6680*/  LEA.HI.X R233, R233, UR39, RZ, 0x2, P3 ;  /* 0x00000027e9e97c11 */ /* 0x000fc400098f14ff */
[----:B---3--:R-:W-:Y:S02]  /*6690*/  LEA R227, P3, R222, UR44, 0x9 ;  /* 0x0000002cdee37c11 */ /* 0x008fe4000f8648ff */
[----:B------:R-:W-:Y:S02]  /*66a0*/  LOP3.LUT R9, R9, 0xe0, RZ, 0xfc, !PT ;  /* 0x000000e009097812 */ /* 0x000fe400078efcff */
[----:B------:R-:W-:Y:S02]  /*66b0*/  LEA.HI.X R245, R245, UR45, RZ, 0x2, P3 ;  /* 0x0000002df5f57c11 */ /* 0x000fe400098f14ff */
[C---:B--2---:R-:W-:Y:S01]  /*66c0*/  LEA R230, P3, R9.reuse, UR26, 0x9 ;  /* 0x0000001a09e67c11 */ /* 0x044fe2000f8648ff */
[----:B------:R-:W-:Y:S02]  /*66d0*/  IMAD.SHL.U32 R8, R9, 0x80, RZ ;  /* 0x0000008009087824 */ /* 0x000fe400078e00ff */
[----:B------:R-:W2:Y:S01]  /*66e0*/  S2R R9, SR_TID.X ;  /* 0x0000000000097919 */ /* 0x000ea20000002100 */
[----:B------:R-:W-:-:S04]  /*66f0*/  LEA R86, P2, R235, UR52, 0x9 ;  /* 0x00000034eb567c11 */ /* 0x000fc8000f8448ff */
[----:B------:R-:W-:Y:S02]  /*6700*/  LEA.HI.X R87, R87, UR53, RZ, 0x2, P2 ;  /* 0x0000003557577c11 */ /* 0x000fe400090f14ff */
[----:B------:R-:W-:-:S04]  /*6710*/  LEA R192, P2, R232, UR24, 0x9 ;  /* 0x00000018e8c07c11 */ /* 0x000fc8000f8448ff */
[----:B------:R-:W-:Y:S01]  /*6720*/  LEA.HI.X R190, R190, UR25, RZ, 0x2, P2 ;  /* 0x00000019bebe7c11 */ /* 0x000fe200090f14ff */
[----:B------:R-:W3:Y:S01]  /*6730*/  LDCU.64 UR24, c[0x0][0x390] ;  /* 0x00007200ff1877ac */ /* 0x000ee20008000a00 */
[----:B------:R-:W-:Y:S01]  /*6740*/  LEA R198, P2, R229, UR30, 0x9 ;  /* 0x0000001ee5c67c11 */ /* 0x000fe2000f8448ff */
[----:B------:R-:W-:-:S03]  /*6750*/  IMAD.SHL.U32 R229, R226, 0x80, RZ ;  /* 0x00000080e2e57824 */ /* 0x000fc600078e00ff */
[----:B------:R-:W-:Y:S01]  /*6760*/  LEA.HI.X R199, R199, UR31, RZ, 0x2, P2 ;  /* 0x0000001fc7c77c11 */ /* 0x000fe200090f14ff */
[----:B------:R-:W0:Y:S01]  /*6770*/  LDCU.64 UR30, c[0x0][0x390] ;  /* 0x00007200ff1e77ac */ /* 0x000e220008000a00 */
[----:B------:R-:W-:Y:S01]  /*6780*/  LEA R226, P2, R226, UR36, 0x9 ;  /* 0x00000024e2e27c11 */ /* 0x000fe2000f8448ff */
[C---:B------:R-:W-:Y:S01]  /*6790*/  IMAD.SHL.U32 R231, R224.reuse, 0x80, RZ ;  /* 0x00000080e0e77824 */ /* 0x040fe200078e00ff */
[----:B------:R-:W-:Y:S01]  /*67a0*/  LEA.HI.X R215, R215, UR35, RZ, 0x2, P0 ;  /* 0x00000023d7d77c11 */ /* 0x000fe200080f14ff */
[----:B------:R-:W-:Y:S01]  /*67b0*/  IMAD.SHL.U32 R235, R223, 0x80, RZ ;  /* 0x00000080dfeb7824 */ /* 0x000fe200078e00ff */
[----:B------:R-:W-:Y:S01]  /*67c0*/  LEA.HI.X R229, R229, UR37, RZ, 0x2, P2 ;  /* 0x00000025e5e57c11 */ /* 0x000fe200090f14ff */
[----:B------:R-:W0:Y:S01]  /*67d0*/  LDCU.64 UR36, c[0x0][0x390] ;  /* 0x00007200ff2477ac */ /* 0x000e220008000a00 */
[----:B-1----:R-:W-:Y:S02]  /*67e0*/  LEA R224, P0, R224, UR40, 0x9 ;  /* 0x00000028e0e07c11 */ /* 0x002fe4000f8048ff */
[----:B------:R-:W-:Y:S01]  /*67f0*/  LEA R223, P2, R223, UR42, 0x9 ;  /* 0x0000002adfdf7c11 */ /* 0x000fe2000f8448ff */
[----:B------:R-:W-:Y:S01]  /*6800*/  IMAD.SHL.U32 R239, R221, 0x80, RZ ;  /* 0x00000080ddef7824 */ /* 0x000fe200078e00ff */
[----:B--2---:R-:W-:Y:S01]  /*6810*/  SHF.R.U32.HI R9, RZ, 0x5, R9 ;  /* 0x00000005ff097819 */ /* 0x004fe20000011609 */
[----:B------:R-:W-:Y:S01]  /*6820*/  IMAD.SHL.U32 R246, R220, 0x80, RZ ;  /* 0x00000080dcf67824 */ /* 0x000fe200078e00ff */
[----:B------:R-:W-:Y:S01]  /*6830*/  LEA.HI.X R249, R8, UR27, RZ, 0x2, P3 ;  /* 0x0000001b08f97c11 */ /* 0x000fe200098f14ff */
[----:B------:R-:W1:Y:S01]  /*6840*/  LDCU.64 UR34, c[0x0][0x390] ;  /* 0x00007200ff2277ac */ /* 0x000e620008000a00 */
[----:B------:R-:W-:-:S02]  /*6850*/  SGXT.U32 R9, R9, 0x2 ;  /* 0x000000020909781a */ /* 0x000fc40000000000 */
[----:B------:R-:W-:Y:S02]  /*6860*/  LEA.HI.X R231, R231, UR41, RZ, 0x2, P0 ;  /* 0x00000029e7e77c11 */ /* 0x000fe400080f14ff */
[----:B------:R-:W-:Y:S01]  /*6870*/  LEA.HI.X R235, R235, UR43, RZ, 0x2, P2 ;  /* 0x0000002bebeb7c11 */ /* 0x000fe200090f14ff */
[----:B------:R-:W-:Y:S01]  /*6880*/  IMAD.SHL.U32 R8, R218, 0x80, RZ ;  /* 0x00000080da087824 */ /* 0x000fe200078e00ff */
[----:B0-----:R-:W-:Y:S01]  /*6890*/  LEA R221, P0, R221, UR22, 0x9 ;  /* 0x00000016dddd7c11 */ /* 0x001fe2000f8048ff */
[----:B------:R-:W0:Y:S01]  /*68a0*/  LDCU.64 UR26, c[0x0][0x390] ;  /* 0x00007200ff1a77ac */ /* 0x000e220008000a00 */
[----:B---3--:R-:W-:Y:S02]  /*68b0*/  LEA R228, P2, R220, UR24, 0x9 ;  /* 0x00000018dce47c11 */ /* 0x008fe4000f8448ff */
[----:B------:R-:W-:Y:S02]  /*68c0*/  LOP3.LUT R9, R9, 0xe4, RZ, 0xfc, !PT ;  /* 0x000000e409097812 */ /* 0x000fe400078efcff */
[----:B------:R-:W-:Y:S01]  /*68d0*/  LEA.HI.X R239, R239, UR23, RZ, 0x2, P0 ;  /* 0x00000017efef7c11 */ /* 0x000fe200080f14ff */
[----:B------:R-:W2:Y:S01]  /*68e0*/  LDCU.64 UR22, c[0x0][0x390] ;  /* 0x00007200ff1677ac */ /* 0x000ea20008000a00 */
[----:B------:R-:W-:Y:S01]  /*68f0*/  LEA.HI.X R246, R246, UR25, RZ, 0x2, P2 ;  /* 0x00000019f6f67c11 */ /* 0x000fe200090f14ff */
[C---:B------:R-:W-:Y:S01]  /*6900*/  IMAD.SHL.U32 R10, R9.reuse, 0x80, RZ ;  /* 0x00000080090a7824 */ /* 0x040fe200078e00ff */
[----:B-----5:R-:W-:Y:S01]  /*6910*/  LEA R232, P0, R9, UR28, 0x9 ;  /* 0x0000001c09e87c11 */ /* 0x020fe2000f8048ff */
[----:B------:R-:W3:Y:S01]  /*6920*/  LDCU.64 UR24, c[0x0][0x390] ;  /* 0x00007200ff1877ac */ /* 0x000ee20008000a00 */
[C---:B------:R-:W-:Y:S01]  /*6930*/  IMAD.SHL.U32 R9, R219.reuse, 0x80, RZ ;  /* 0x00000080db097824 */ /* 0x040fe200078e00ff */
[----:B------:R-:W-:-:S02]  /*6940*/  LEA R234, P2, R219, UR30, 0x9 ;  /* 0x0000001edbea7c11 */ /* 0x000fc4000f8448ff */
[----:B----4-:R-:W-:Y:S02]  /*6950*/  LEA R236, P3, R218, UR32, 0x9 ;  /* 0x00000020daec7c11 */ /* 0x010fe4000f8648ff */
[----:B------:R-:W-:Y:S01]  /*6960*/  LEA.HI.X R250, R9, UR31, RZ, 0x2, P2 ;  /* 0x0000001f09fa7c11 */ /* 0x000fe200090f14ff */
[----:B------:R-:W-:Y:S01]  /*6970*/  IMAD.SHL.U32 R9, R216, 0x80, RZ ;  /* 0x00000080d8097824 */ /* 0x000fe200078e00ff */
[----:B------:R-:W-:Y:S02]  /*6980*/  LEA.HI.X R251, R8, UR33, RZ, 0x2, P3 ;  /* 0x0000002108fb7c11 */ /* 0x000fe400098f14ff */
[----:B------:R-:W-:-:S04]  /*6990*/  LEA R247, P3, R216, UR36, 0x9 ;  /* 0x00000024d8f77c11 */ /* 0x000fc8000f8648ff */
[----:B------:R-:W-:Y:S02]  /*69a0*/  LEA.HI.X R91, R9, UR37, RZ, 0x2, P3 ;  /* 0x00000025095b7c11 */ /* 0x000fe400098f14ff */
[----:B------:R-:W-:-:S04]  /*69b0*/  LEA R14, P3, R15, UR18, 0x2 ;  /* 0x000000120f0e7c11 */ /* 0x000fc8000f8610ff */
[----:B------:R-:W-:Y:S02]  /*69c0*/  LEA.HI.X R15, R15, UR19, RZ, 0x2, P3 ;  /* 0x000000130f0f7c11 */ /* 0x000fe400098f14ff */
[----:B---3--:R-:W-:-:S04]  /*69d0*/  LEA R238, P3, R23, UR24, 0x2 ;  /* 0x0000001817ee7c11 */ /* 0x008fc8000f8610ff */
[----:B------:R-:W-:Y:S02]  /*69e0*/  LEA.HI.X R237, R23, UR25, RZ, 0x2, P3 ;  /* 0x0000001917ed7c11 */ /* 0x000fe400098f14ff */
[----:B------:R-:W3:Y:S01]  /*69f0*/  S2R R23, SR_TID.X ;  /* 0x0000000000177919 */ /* 0x000ee20000002100 */
[----:B------:R-:W-:Y:S01]  /*6a00*/  LEA.HI.X R243, R10, UR29, RZ, 0x2, P0 ;  /* 0x0000001d0af37c11 */ /* 0x000fe200080f14ff */
[C---:B------:R-:W-:Y:S01]  /*6a10*/  IMAD.SHL.U32 R10, R217.reuse, 0x80, RZ ;  /* 0x00000080d90a7824 */ /* 0x040fe200078e00ff */
[----:B-1----:R-:W-:Y:S01]  /*6a20*/  LEA R252, P2, R217, UR34, 0x9 ;  /* 0x00000022d9fc7c11 */ /* 0x002fe2000f8448ff */
[----:B------:R-:W1:Y:S01]  /*6a30*/  S2R R189, SR_TID.X ;  /* 0x0000000000bd7919 */ /* 0x000e620000002100 */
[----:B------:R-:W-:Y:S01]  /*6a40*/  LEA R8, P0, R12, UR20, 0x2 ;  /* 0x000000140c087c11 */ /* 0x000fe2000f8010ff */
[----:B------:R-:W4:Y:S01]  /*6a50*/  LDCU.64 UR28, c[0x0][0x390] ;  /* 0x00007200ff1c77ac */ /* 0x000f220008000a00 */
[----:B------:R-:W-:Y:S02]  /*6a60*/  LEA.HI.X R90, R10, UR35, RZ, 0x2, P2 ;  /* 0x000000230a5a7c11 */ /* 0x000fe400090f14ff */
[----:B------:R-:W-:Y:S01]  /*6a70*/  LEA.HI.X R9, R12, UR21, RZ, 0x2, P0 ;  /* 0x000000150c097c11 */ /* 0x000fe200080f14ff */
[----:B------:R-:W5:Y:S01]  /*6a80*/  LDCU.64 UR20, c[0x0][0x390] ;  /* 0x00007200ff1477ac */ /* 0x000f620008000a00 */
[----:B------:R-:W-:-:S02]  /*6a90*/  LEA R10, P0, R11, UR8, 0x2 ;  /* 0x000000080b0a7c11 */ /* 0x000fc4000f8010ff */
[----:B------:R-:W-:Y:S02]  /*6aa0*/  LEA R16, P4, R17, UR16, 0x2 ;  /* 0x0000001011107c11 */ /* 0x000fe4000f8810ff */
[----:B------:R-:W-:Y:S02]  /*6ab0*/  LEA.HI.X R11, R11, UR9, RZ, 0x2, P0 ;  /* 0x000000090b0b7c11 */ /* 0x000fe400080f14ff */
[----:B------:R-:W-:Y:S02]  /*6ac0*/  LEA R18, P0, R19, UR14, 0x2 ;  /* 0x0000000e13127c11 */ /* 0x000fe4000f8010ff */
[----:B------:R-:W-:Y:S02]  /*6ad0*/  LEA R12, P2, R13, UR4, 0x2 ;  /* 0x000000040d0c7c11 */ /* 0x000fe4000f8410ff */
[----:B------:R-:W-:Y:S02]  /*6ae0*/  LEA.HI.X R17, R17, UR17, RZ, 0x2, P4 ;  /* 0x0000001111117c11 */ /* 0x000fe4000a0f14ff */
[----:B0-----:R-:W-:-:S02]  /*6af0*/  LEA R240, P4, R193, UR26, 0x2 ;  /* 0x0000001ac1f07c11 */ /* 0x001fc4000f8810ff */
[----:B------:R-:W-:Y:S02]  /*6b00*/  LEA.HI.X R19, R19, UR15, RZ, 0x2, P0 ;  /* 0x0000000f13137c11 */ /* 0x000fe400080f14ff */
[C---:B------:R-:W-:Y:S02]  /*6b10*/  IADD3 R10, P5, PT, R0.reuse, R10, RZ ;  /* 0x0000000a000a7210 */ /* 0x040fe40007fbe0ff */
[----:B------:R-:W-:Y:S02]  /*6b20*/  LEA.HI.X R13, R13, UR5, RZ, 0x2, P2 ;  /* 0x000000050d0d7c11 */ /* 0x000fe400090f14ff */
[C---:B------:R-:W-:Y:S02]  /*6b30*/  IADD3 R12, P0, PT, R0.reuse, R12, RZ ;  /* 0x0000000c000c7210 */ /* 0x040fe40007f1e0ff */
[----:B--2---:R-:W-:Y:S02]  /*6b40*/  LEA R20, P2, R21, UR22, 0x2 ;  /* 0x0000001615147c11 */ /* 0x004fe4000f8410ff */
[----:B---3--:R-:W-:Y:S01]  /*6b50*/  SHF.R.U32.HI R23, RZ, 0x5, R23 ;  /* 0x00000005ff177819 */ /* 0x008fe20000011617 */
[----:B------:R-:W-:Y:S01]  /*6b60*/  IMAD.X R11, RZ, RZ, R11, P5 ;  /* 0x000000ffff0b7224 */ /* 0x000fe200028e060b */
[----:B------:R-:W-:Y:S01]  /*6b70*/  LEA.HI.X R241, R193, UR27, RZ, 0x2, P4 ;  /* 0x0000001bc1f17c11 */ /* 0x000fe2000a0f14ff */
[----:B------:R-:W-:Y:S01]  /*6b80*/  IMAD.X R13, RZ, RZ, R13, P0 ;  /* 0x000000ffff0d7224 */ /* 0x000fe200000e060d */
[----:B------:R-:W-:-:S02]  /*6b90*/  IADD3 R8, P4, PT, R0, R8, RZ ;  /* 0x0000000800087210 */ /* 0x000fc40007f9e0ff */
[C---:B------:R-:W-:Y:S02]  /*6ba0*/  IADD3 R14, P6, PT, R0.reuse, R14, RZ ;  /* 0x0000000e000e7210 */ /* 0x040fe40007fde0ff */
[C---:B------:R-:W-:Y:S02]  /*6bb0*/  IADD3 R18, P5, PT, R0.reuse, R18, RZ ;  /* 0x0000001200127210 */ /* 0x040fe40007fbe0ff */
[----:B------:R-:W-:Y:S02]  /*6bc0*/  LEA.HI.X R21, R21, UR23, RZ, 0x2, P2 ;  /* 0x0000001715157c11 */ /* 0x000fe400090f14ff */
[----:B------:R-:W-:Y:S02]  /*6bd0*/  SGXT.U32 R23, R23, 0x2 ;  /* 0x000000021717781a */ /* 0x000fe40000000000 */
[C---:B------:R-:W-:Y:S01]  /*6be0*/  IADD3 R20, P0, PT, R0.reuse, R20, RZ ;  /* 0x0000001400147210 */ /* 0x040fe20007f1e0ff */
[----:B------:R-:W-:Y:S01]  /*6bf0*/  IMAD.X R9, RZ, RZ, R9, P4 ;  /* 0x000000ffff097224 */ /* 0x000fe200020e0609 */
[----:B------:R-:W-:Y:S01]  /*6c00*/  LOP3.LUT R23, R23, 0xfc, RZ, 0xfc, !PT ;  /* 0x000000fc17177812 */ /* 0x000fe200078efcff */
[----:B------:R-:W-:Y:S01]  /*6c10*/  IMAD.X R15, RZ, RZ, R15, P6 ;  /* 0x000000ffff0f7224 */ /* 0x000fe200030e060f */
[C---:B------:R-:W-:Y:S01]  /*6c20*/  IADD3 R16, P4, PT, R0.reuse, R16, RZ ;  /* 0x0000001000107210 */ /* 0x040fe20007f9e0ff */
[----:B------:R-:W-:Y:S01]  /*6c30*/  IMAD.X R19, RZ, RZ, R19, P5 ;  /* 0x000000ffff137224 */ /* 0x000fe200028e0613 */
[C---:B------:R-:W-:Y:S01]  /*6c40*/  IADD3 R22, P6, PT, R0.reuse, R22, RZ ;  /* 0x0000001600167210 */ /* 0x040fe20007fde0ff */
[----:B------:R-:W-:Y:S01]  /*6c50*/  IMAD.X R21, RZ, RZ, R21, P0 ;  /* 0x000000ffff157224 */ /* 0x000fe200000e0615 */
[----:B------:R-:W-:-:S02]  /*6c60*/  IADD3 R24, P5, PT, R0, R24, RZ ;  /* 0x0000001800187210 */ /* 0x000fc40007fbe0ff */
[C---:B------:R-:W-:Y:S01]  /*6c70*/  IADD3 R26, P0, PT, R0.reuse, R26, RZ ;  /* 0x0000001a001a7210 */ /* 0x040fe20007f1e0ff */
[----:B------:R-:W-:Y:S01]  /*6c80*/  IMAD.X R17, RZ, RZ, R17, P4 ;  /* 0x000000ffff117224 */ /* 0x000fe200020e0611 */
[----:B-----5:R-:W-:Y:S01]  /*6c90*/  LEA R244, P2, R23, UR20, 0x9 ;  /* 0x0000001417f47c11 */ /* 0x020fe2000f8448ff */
[----:B------:R-:W-:Y:S01]  /*6ca0*/  IMAD.X R23, RZ, RZ, R3, P6 ;  /* 0x000000ffff177224 */ /* 0x000fe200030e0603 */
[C---:B------:R-:W-:Y:S01]  /*6cb0*/  IADD3 R28, P4, PT, R0.reuse, R28, RZ ;  /* 0x0000001c001c7210 */ /* 0x040fe20007f9e0ff */
[----:B------:R-:W-:Y:S01]  /*6cc0*/  IMAD.X R25, RZ, RZ, R25, P5 ;  /* 0x000000ffff197224 */ /* 0x000fe200028e0619 */
[C---:B------:R-:W-:Y:S01]  /*6cd0*/  IADD3 R30, P6, PT, R0.reuse, R30, RZ ;  /* 0x0000001e001e7210 */ /* 0x040fe20007fde0ff */
[----:B------:R-:W-:Y:S01]  /*6ce0*/  IMAD.X R27, RZ, RZ, R27, P0 ;  /* 0x000000ffff1b7224 */ /* 0x000fe200000e061b */
[C---:B------:R-:W-:Y:S02]  /*6cf0*/  IADD3 R32, P5, PT, R0.reuse, R32, RZ ;  /* 0x0000002000207210 */ /* 0x040fe40007fbe0ff */
[C---:B------:R-:W-:Y:S01]  /*6d00*/  IADD3 R34, P0, PT, R0.reuse, R34, RZ ;  /* 0x0000002200227210 */ /* 0x040fe20007f1e0ff */
[----:B------:R-:W-:Y:S01]  /*6d10*/  IMAD.X R29, RZ, RZ, R29, P4 ;  /* 0x000000ffff1d7224 */ /* 0x000fe200020e061d */
        /* <DEDUP_REMOVED lines=24> */
[----:B-1----:R-:W-:Y:S01]  /*6ea0*/  SHF.R.U32.HI R189, RZ, 0x5, R189 ;  /* 0x00000005ffbd7819 */ /* 0x002fe200000116bd */
        /* <DEDUP_REMOVED lines=8> */
[----:B------:R-:W-:Y:S01]  /*6f30*/  SGXT.U32 R189, R189, 0x2 ;  /* 0x00000002bdbd781a */ /* 0x000fe20000000000 */
[----:B------:R-:W-:Y:S01]  /*6f40*/  IMAD.X R63, RZ, RZ, R63, P6 ;  /* 0x000000ffff3f7224 */ /* 0x000fe200030e063f */
[C---:B------:R-:W-:Y:S01]  /*6f50*/  IADD3 R84, P4, PT, R0.reuse, R84, RZ ;  /* 0x0000005400547210 */ /* 0x040fe20007f9e0ff */
[----:B------:R-:W-:Y:S01]  /*6f60*/  IMAD.X R65, RZ, RZ, R65, P5 ;  /* 0x000000ffff417224 */ /* 0x000fe200028e0641 */
[C---:B------:R-:W-:Y:S01]  /*6f70*/  IADD3 R86, P6, PT, R0.reuse, R86, RZ ;  /* 0x0000005600567210 */ /* 0x040fe20007fde0ff */
[----:B------:R-:W-:Y:S01]  /*6f80*/  IMAD.X R67, RZ, RZ, R67, P0 ;  /* 0x000000ffff437224 */ /* 0x000fe200000e0643 */
[----:B------:R-:W-:Y:S02]  /*6f90*/  IADD3 R144, P5, PT, R0, R144, RZ ;  /* 0x0000009000907210 */ /* 0x000fe40007fbe0ff */
[----:B------:R-:W-:-:S02]  /*6fa0*/  LOP3.LUT R189, R189, 0xf8, RZ, 0xfc, !PT ;  /* 0x000000f8bdbd7812 */ /* 0x000fc400078efcff */
[C---:B------:R-:W-:Y:S01]  /*6fb0*/  IADD3 R188, P0, PT, R0.reuse, R188, RZ ;  /* 0x000000bc00bc7210 */ /* 0x040fe20007f1e0ff */
[----:B------:R-:W-:Y:S01]  /*6fc0*/  IMAD.X R85, RZ, RZ, R85, P4 ;  /* 0x000000ffff557224 */ /* 0x000fe200020e0655 */
[----:B----4-:R-:W-:Y:S01]  /*6fd0*/  LEA R242, P3, R189, UR28, 0x9 ;  /* 0x0000001cbdf27c11 */ /* 0x010fe2000f8648ff */
        /* <DEDUP_REMOVED lines=28> */
[----:B------:R-:W-:Y:S01]  /*71a0*/  IADD3 R234, P0, PT, R0, R234, RZ ;  /* 0x000000ea00ea7210 */ /* 0x000fe20007f1e0ff */
[----:B------:R-:W-:-:S02]  /*71b0*/  IMAD.X R221, RZ, RZ, R231, P4 ;  /* 0x000000ffffdd7224 */ /* 0x000fc400020e06e7 */
[----:B------:R-:W-:Y:S02]  /*71c0*/  IMAD.X R231, RZ, RZ, R249, P6 ;  /* 0x000000ffffe77224 */ /* 0x000fe400030e06f9 */
[----:B------:R-:W2:Y:S01]  /*71d0*/  LDL.LU R249, [R1+0x144] ;  /* 0x0001440001f97983 */ /* 0x000ea20000300800 */
[----:B------:R-:W-:Y:S02]  /*71e0*/  IMAD.X R233, RZ, RZ, R243, P5 ;  /* 0x000000ffffe97224 */ /* 0x000fe400028e06f3 */
[----:B------:R-:W-:Y:S01]  /*71f0*/  IMAD.X R235, RZ, RZ, R250, P0 ;  /* 0x000000ffffeb7224 */ /* 0x000fe200000e06fa */
[----:B------:R-:W3:Y:S01]  /*7200*/  LDL.LU R243, [R1+0x140] ;  /* 0x0001400001f37983 */ /* 0x000ee20000300800 */
[----:B------:R-:W-:-:S03]  /*7210*/  IADD3 R190, P0, PT, R0, R247, RZ ;  /* 0x000000f700be7210 */ /* 0x000fc60007f1e0ff */
[----:B------:R-:W4:Y:S04]  /*7220*/  LDL.LU R250, [R1+0x13c] ;  /* 0x00013c0001fa7983 */ /* 0x000f280000300800 */
[----:B------:R-:W5:Y:S01]  /*7230*/  LDL.LU R247, [R1+0x138] ;  /* 0x0001380001f77983 */ /* 0x000f620000300800 */
[C---:B------:R-:W-:Y:S02]  /*7240*/  IADD3 R228, P4, PT, R0.reuse, R228, RZ ;  /* 0x000000e400e47210 */ /* 0x040fe40007f9e0ff */
[----:B------:R-:W-:-:S03]  /*7250*/  IADD3 R238, P6, PT, R0, R238, RZ ;  /* 0x000000ee00ee7210 */ /* 0x000fc60007fde0ff */
[----:B------:R-:W-:Y:S01]  /*7260*/  IMAD.X R229, RZ, RZ, R246, P4 ;  /* 0x000000ffffe57224 */ /* 0x000fe200020e06f6 */
[C---:B------:R-:W-:Y:S01]  /*7270*/  IADD3 R236, P4, PT, R0.reuse, R236, RZ ;  /* 0x000000ec00ec7210 */ /* 0x040fe20007f9e0ff */
[----:B------:R-:W-:Y:S01]  /*7280*/  IMAD.X R239, RZ, RZ, R237, P6 ;  /* 0x000000ffffef7224 */ /* 0x000fe200030e06ed */
[C---:B------:R-:W-:Y:S02]  /*7290*/  IADD3 R240, P6, PT, R0.reuse, R240, RZ ;  /* 0x000000f000f07210 */ /* 0x040fe40007fde0ff */
[----:B------:R-:W-:Y:S01]  /*72a0*/  IADD3 R146, P5, PT, R0, R252, RZ ;  /* 0x000000fc00927210 */ /* 0x000fe20007fbe0ff */
[----:B------:R-:W-:Y:S02]  /*72b0*/  IMAD.X R237, RZ, RZ, R251, P4 ;  /* 0x000000ffffed7224 */ /* 0x000fe400020e06fb */
[----:B------:R-:W2:Y:S01]  /*72c0*/  LDL.LU R251, [R1+0x134] ;  /* 0x0001340001fb7983 */ /* 0x000ea20000300800 */
[----:B------:R-:W-:-:S03]  /*72d0*/  IMAD.X R241, RZ, RZ, R241, P6 ;  /* 0x000000fffff17224 */ /* 0x000fc600030e06f1 */
[----:B------:R-:W2:Y:S01]  /*72e0*/  LDL.LU R252, [R1+0xb4] ;  /* 0x0000b40001fc7983 */ /* 0x000ea20000300800 */
[----:B------:R-:W-:-:S03]  /*72f0*/  IADD3 R242, P4, PT, R0, R242, RZ ;  /* 0x000000f200f27210 */ /* 0x000fc60007f9e0ff */
[----:B------:R-:W2:Y:S01]  /*7300*/  LDL.LU R246, [R1+0xb8] ;  /* 0x0000b80001f67983 */ /* 0x000ea20000300800 */
[----:B------:R-:W-:-:S03]  /*7310*/  IADD3 R244, P6, PT, R0, R244, RZ ;  /* 0x000000f400f47210 */ /* 0x000fc60007fde0ff */
[----:B------:R-:W2:Y:S04]  /*7320*/  LDL.LU R3, [R1+0xbc] ;  /* 0x0000bc0001037983 */ /* 0x000ea80000300800 */
[----:B------:R-:W2:Y:S04]  /*7330*/  LDL.LU R245, [R1+0xc8] ;  /* 0x0000c80001f57983 */ /* 0x000ea80000300800 */
[----:B------:R-:W2:Y:S04]  /*7340*/  LDL.LU R0, [R1+0xcc] ;  /* 0x0000cc0001007983 */ /* 0x000ea80000300800 */
[----:B------:R-:W-:Y:S04]  /*7350*/  STG.E desc[UR12][R8.64+0x100], R147 ;  /* 0x0001009308007986 */ /* 0x000fe8000c10190c */
[----:B------:R-:W-:Y:S04]  /*7360*/  STG.E desc[UR12][R8.64+0x180], R191 ;  /* 0x000180bf08007986 */ /* 0x000fe8000c10190c */
[----:B---3--:R-:W-:Y:S04]  /*7370*/  STG.E desc[UR12][R8.64+0x80], R243 ;  /* 0x000080f308007986 */ /* 0x008fe8000c10190c */
[----:B-----5:R0:W-:Y:S04]  /*7380*/  STG.E desc[UR12][R8.64], R247 ;  /* 0x000000f708007986 */ /* 0x0201e8000c10190c */
[----:B0-----:R-:W3:Y:S04]  /*7390*/  LDL.LU R247, [R1+0xa4] ;  /* 0x0000a40001f77983 */ /* 0x001ee80000300800 */
[----:B------:R-:W5:Y:S04]  /*73a0*/  LDL.LU R243, [R1+0xb0] ;  /* 0x0000b00001f37983 */ /* 0x000f680000300800 */
[----:B------:R-:W2:Y:S04]  /*73b0*/  LDL.LU R147, [R1+0xa0] ;  /* 0x0000a00001937983 */ /* 0x000ea80000300800 */
[----:B------:R-:W2:Y:S04]  /*73c0*/  LDL.LU R8, [R1+0xc0] ;  /* 0x0000c00001087983 */ /* 0x000ea80000300800 */
[----:B------:R-:W3:Y:S04]  /*73d0*/  LDL.LU R9, [R1+0xc4] ;  /* 0x0000c40001097983 */ /* 0x000ee80000300800 */
[----:B------:R-:W-:Y:S04]  /*73e0*/  STG.E desc[UR12][R10.64+0x80], R248 ;  /* 0x000080f80a007986 */ /* 0x000fe8000c10190c */
[----:B------:R-:W-:Y:S04]  /*73f0*/  STG.E desc[UR12][R10.64+0x100], R140 ;  /* 0x0001008c0a007986 */ /* 0x000fe8000c10190c */
[----:B------:R-:W-:Y:S04]  /*7400*/  STG.E desc[UR12][R10.64+0x180], R184 ;  /* 0x000180b80a007986 */ /* 0x000fe8000c10190c */
[----:B--2---:R-:W-:Y:S04]  /*7410*/  STG.E desc[UR12][R10.64], R8 ;  /* 0x000000080a007986 */ /* 0x004fe8000c10190c */
[----:B---3--:R-:W-:Y:S04]  /*7420*/  STG.E desc[UR12][R12.64], R9 ;  /* 0x000000090c007986 */ /* 0x008fe8000c10190c */
[----:B------:R-:W-:Y:S04]  /*7430*/  STG.E desc[UR12][R12.64+0x80], R249 ;  /* 0x000080f90c007986 */ /* 0x000fe8000c10190c */
[----:B------:R-:W-:Y:S04]  /*7440*/  STG.E desc[UR12][R12.64+0x100], R141 ;  /* 0x0001008d0c007986 */ /* 0x000fe8000c10190c */
[----:B------:R-:W-:Y:S04]  /*7450*/  STG.E desc[UR12][R12.64+0x180], R185 ;  /* 0x000180b90c007986 */ /* 0x000fe8000c10190c */
[----:B------:R0:W-:Y:S04]  /*7460*/  STG.E desc[UR12][R14.64], R245 ;  /* 0x000000f50e007986 */ /* 0x0001e8000c10190c */
[----:B----4-:R-:W-:Y:S04]  /*7470*/  STG.E desc[UR12][R14.64+0x80], R250 ;  /* 0x000080fa0e007986 */ /* 0x010fe8000c10190c */
[----:B------:R-:W-:Y:S04]  /*7480*/  STG.E desc[UR12][R14.64+0x100], R142 ;  /* 0x0001008e0e007986 */ /* 0x000fe8000c10190c */
[----:B------:R-:W-:Y:S04]  /*7490*/  STG.E desc[UR12][R14.64+0x180], R186 ;  /* 0x000180ba0e007986 */ /* 0x000fe8000c10190c */
[----:B------:R1:W-:Y:S04]  /*74a0*/  STG.E desc[UR12][R16.64], R0 ;  /* 0x0000000010007986 */ /* 0x0003e8000c10190c */
[----:B0-----:R-:W2:Y:S04]  /*74b0*/  LDL.LU R245, [R1+0xa8] ;  /* 0x0000a80001f57983 */ /* 0x001ea80000300800 */
[----:B------:R-:W-:Y:S04]  /*74c0*/  LDSM.16.M88.4 R12, [R2+0x100] ;  /* 0x00010000020c783b */ /* 0x000fe80000000200 */
[----:B-1----:R-:W3:Y:S04]  /*74d0*/  LDL.LU R0, [R1+0xac] ;  /* 0x0000ac0001007983 */ /* 0x002ee80000300800 */
[----:B------:R-:W-:Y:S04]  /*74e0*/  STG.E desc[UR12][R16.64+0x80], R251 ;  /* 0x000080fb10007986 */ /* 0x000fe8000c10190c */
[----:B------:R-:W-:Y:S04]  /*74f0*/  STG.E desc[UR12][R16.64+0x100], R143 ;  /* 0x0001008f10007986 */ /* 0x000fe8000c10190c */
[----:B------:R-:W-:Y:S04]  /*7500*/  STG.E desc[UR12][R16.64+0x180], R187 ;  /* 0x000180bb10007986 */ /* 0x000fe8000c10190c */
[----:B-----5:R0:W-:Y:S04]  /*7510*/  STG.E desc[UR12][R18.64], R243 ;  /* 0x000000f312007986 */ /* 0x0201e8000c10190c */
[----:B------:R-:W-:Y:S04]  /*7520*/  STG.E desc[UR12][R18.64+0x80], R80 ;  /* 0x0000805012007986 */ /* 0x000fe8000c10190c */
[----:B------:R-:W-:Y:S04]  /*7530*/  STG.E desc[UR12][R18.64+0x100], R136 ;  /* 0x0001008812007986 */ /* 0x000fe8000c10190c */
[----:B------:R-:W-:Y:S04]  /*7540*/  STG.E desc[UR12][R18.64+0x180], R180 ;  /* 0x000180b412007986 */ /* 0x000fe8000c10190c */
[----:B------:R1:W-:Y:S04]  /*7550*/  STG.E desc[UR12][R20.64], R252 ;  /* 0x000000fc14007986 */ /* 0x0003e8000c10190c */
[----:B------:R-:W-:Y:S04]  /*7560*/  STG.E desc[UR12][R20.64+0x80], R81 ;  /* 0x0000805114007986 */ /* 0x000fe8000c10190c */
[----:B------:R-:W-:Y:S04]  /*7570*/  STG.E desc[UR12][R20.64+0x100], R137 ;  /* 0x0001008914007986 */ /* 0x000fe8000c10190c */
[----:B------:R-:W-:Y:S04]  /*7580*/  STG.E desc[UR12][R20.64+0x180], R181 ;  /* 0x000180b514007986 */ /* 0x000fe8000c10190c */
[----:B0-----:R-:W4:Y:S04]  /*7590*/  LDL.LU R243, [R1+0x90] ;  /* 0x0000900001f37983 */ /* 0x001f280000300800 */
[----:B------:R0:W-:Y:S04]  /*75a0*/  STG.E desc[UR12][R238.64], R246 ;  /* 0x000000f6ee007986 */ /* 0x0001e8000c10190c */
[----:B------:R-:W-:Y:S04]  /*75b0*/  STG.E desc[UR12][R238.64+0x80], R82 ;  /* 0x00008052ee007986 */ /* 0x000fe8000c10190c */
[----:B------:R-:W-:Y:S04]  /*75c0*/  STG.E desc[UR12][R238.64+0x100], R138 ;  /* 0x0001008aee007986 */ /* 0x000fe8000c10190c */
[----:B------:R-:W-:Y:S04]  /*75d0*/  STG.E desc[UR12][R238.64+0x180], R182 ;  /* 0x000180b6ee007986 */ /* 0x000fe8000c10190c */
[----:B-1----:R-:W5:Y:S04]  /*75e0*/  LDL.LU R252, [R1+0x94] ;  /* 0x0000940001fc7983 */ /* 0x002f680000300800 */
[----:B------:R1:W-:Y:S04]  /*75f0*/  STG.E desc[UR12][R240.64], R3 ;  /* 0x00000003f0007986 */ /* 0x0003e8000c10190c */
[----:B0-----:R-:W5:Y:S04]  /*7600*/  LDL.LU R246, [R1+0x98] ;  /* 0x0000980001f67983 */ /* 0x001f680000300800 */
[----:B------:R-:W-:Y:S04]  /*7610*/  LDSM.16.M88.4 R16, [R2+0x200] ;  /* 0x000200000210783b */ /* 0x000fe80000000200 */
[----:B-1----:R-:W5:Y:S04]  /*7620*/  LDL.LU R3, [R1+0x9c] ;  /* 0x00009c0001037983 */ /* 0x002f680000300800 */
[----:B------:R-:W5:Y:S04]  /*7630*/  LDL.LU R8, [R1+0xd0] ;  /* 0x0000d00001087983 */ /* 0x000f680000300800 */
[----:B------:R-:W5:Y:S04]  /*7640*/  LDL.LU R9, [R1] ;  /* 0x0000000001097983 */ /* 0x000f680000300800 */
[----:B------:R-:W-:Y:S04]  /*7650*/  STG.E desc[UR12][R240.64+0x80], R83 ;  /* 0x00008053f0007986 */ /* 0x000fe8000c10190c */
[----:B------:R-:W-:Y:S04]  /*7660*/  STG.E desc[UR12][R240.64+0x100], R139 ;  /* 0x0001008bf0007986 */ /* 0x000fe8000c10190c */
[----:B------:R-:W-:Y:S04]  /*7670*/  STG.E desc[UR12][R240.64+0x180], R183 ;  /* 0x000180b7f0007986 */ /* 0x000fe8000c10190c */
[----:B------:R-:W5:Y:S04]  /*7680*/  LDL.LU R140, [R1+0xd4] ;  /* 0x0000d400018c7983 */ /* 0x000f680000300800 */
[----:B------:R-:W-:Y:S04]  /*7690*/  STG.E desc[UR12][R22.64], R147 ;  /* 0x0000009316007986 */ /* 0x000fe8000c10190c */
[----:B------:R-:W-:Y:S04]  /*76a0*/  STG.E desc[UR12][R22.64+0x80], R76 ;  /* 0x0000804c16007986 */ /* 0x000fe8000c10190c */
[----:B------:R-:W-:Y:S04]  /*76b0*/  STG.E desc[UR12][R22.64+0x100], R132 ;  /* 0x0001008416007986 */ /* 0x000fe8000c10190c */
[----:B------:R-:W-:Y:S04]  /*76c0*/  STG.E desc[UR12][R22.64+0x180], R176 ;  /* 0x000180b016007986 */ /* 0x000fe8000c10190c */
[----:B------:R-:W5:Y:S04]  /*76d0*/  LDL.LU R248, [R1+0x4] ;  /* 0x0000040001f87983 */ /* 0x000f680000300800 */
[----:B------:R0:W-:Y:S04]  /*76e0*/  STG.E desc[UR12][R24.64], R247 ;  /* 0x000000f718007986 */ /* 0x0001e8000c10190c */
[----:B------:R-:W5:Y:S04]  /*76f0*/  LDL.LU R191, [R1+0xd8] ;  /* 0x0000d80001bf7983 */ /* 0x000f680000300800 */
[----:B------:R-:W-:Y:S04]  /*7700*/  STG.E desc[UR12][R24.64+0x80], R77 ;  /* 0x0000804d18007986 */ /* 0x000fe8000c10190c */
[----:B------:R-:W-:Y:S04]  /*7710*/  STG.E desc[UR12][R24.64+0x100], R133 ;  /* 0x0001008518007986 */ /* 0x000fe8000c10190c */
[----:B------:R-:W-:Y:S04]  /*7720*/  STG.E desc[UR12][R24.64+0x180], R177 ;  /* 0x000180b118007986 */ /* 0x000fe8000c10190c */
[----:B0-----:R-:W5:Y:S04]  /*7730*/  LDL.LU R247, [R1+0x8] ;  /* 0x0000080001f77983 */ /* 0x001f680000300800 */
[----:B------:R-:W-:Y:S04]  /*7740*/  STG.E desc[UR12][R26.64+0x80], R78 ;  /* 0x0000804e1a007986 */ /* 0x000fe8000c10190c */
[----:B------:R-:W-:Y:S04]  /*7750*/  STG.E desc[UR12][R26.64+0x100], R134 ;  /* 0x000100861a007986 */ /* 0x000fe8000c10190c */
[----:B------:R-:W-:Y:S04]  /*7760*/  STG.E desc[UR12][R26.64+0x180], R178 ;  /* 0x000180b21a007986 */ /* 0x000fe8000c10190c */
[----:B------:R-:W-:Y:S04]  /*7770*/  LDSM.16.M88.4 R20, [R2+0x300] ;  /* 0x000300000214783b */ /* 0x000fe80000000200 */
[----:B--2---:R0:W-:Y:S04]  /*7780*/  STG.E desc[UR12][R26.64], R245 ;  /* 0x000000f51a007986 */ /* 0x0041e8000c10190c */
[----:B---3--:R1:W-:Y:S04]  /*7790*/  STG.E desc[UR12][R28.64], R0 ;  /* 0x000000001c007986 */ /* 0x0083e8000c10190c */
[----:B0-----:R-:W2:Y:S04]  /*77a0*/  LDL.LU R245, [R1+0xdc] ;  /* 0x0000dc0001f57983 */ /* 0x001ea80000300800 */
[----:B-1----:R-:W3:Y:S04]  /*77b0*/  LDL.LU R0, [R1+0xc] ;  /* 0x00000c0001007983 */ /* 0x002ee80000300800 */
[----:B------:R-:W-:Y:S04]  /*77c0*/  STG.E desc[UR12][R28.64+0x80], R79 ;  /* 0x0000804f1c007986 */ /* 0x000fe8000c10190c */
[----:B------:R-:W-:Y:S04]  /*77d0*/  STG.E desc[UR12][R28.64+0x100], R135 ;  /* 0x000100871c007986 */ /* 0x000fe8000c10190c */
[----:B------:R-:W-:Y:S04]  /*77e0*/  STG.E desc[UR12][R28.64+0x180], R179 ;  /* 0x000180b31c007986 */ /* 0x000fe8000c10190c */
[----:B------:R-:W-:Y:S04]  /*77f0*/  STG.E desc[UR12][R30.64+0x80], R72 ;  /* 0x000080481e007986 */ /* 0x000fe8000c10190c */
[----:B------:R-:W-:Y:S04]  /*7800*/  STG.E desc[UR12][R30.64+0x100], R128 ;  /* 0x000100801e007986 */ /* 0x000fe8000c10190c */
[----:B------:R-:W-:Y:S04]  /*7810*/  STG.E desc[UR12][R30.64+0x180], R172 ;  /* 0x000180ac1e007986 */ /* 0x000fe8000c10190c */
[----:B------:R-:W3:Y:S04]  /*7820*/  LDL.LU R147, [R1+0xe0] ;  /* 0x0000e00001937983 */ /* 0x000ee80000300800 */
[----:B----4-:R-:W-:Y:S04]  /*7830*/  STG.E desc[UR12][R30.64], R243 ;  /* 0x000000f31e007986 */ /* 0x010fe8000c10190c */
[----:B------:R-:W-:Y:S04]  /*7840*/  STG.E desc[UR12][R32.64+0x80], R73 ;  /* 0x0000804920007986 */ /* 0x000fe8000c10190c */
[----:B------:R-:W-:Y:S04]  /*7850*/  STG.E desc[UR12][R32.64+0x100], R129 ;  /* 0x0001008120007986 */ /* 0x000fe8000c10190c */
[----:B------:R-:W-:Y:S04]  /*7860*/  STG.E desc[UR12][R32.64+0x180], R173 ;  /* 0x000180ad20007986 */ /* 0x000fe8000c10190c */
[----:B-----5:R0:W-:Y:S04]  /*7870*/  STG.E desc[UR12][R32.64], R252 ;  /* 0x000000fc20007986 */ /* 0x0201e8000c10190c */
[----:B------:R-:W-:Y:S04]  /*7880*/  STG.E desc[UR12][R34.64+0x80], R74 ;  /* 0x0000804a22007986 */ /* 0x000fe8000c10190c */
[----:B------:R1:W-:Y:S04]  /*7890*/  STG.E desc[UR12][R34.64], R246 ;  /* 0x000000f622007986 */ /* 0x0003e8000c10190c */
[----:B------:R-:W-:Y:S04]  /*78a0*/  STG.E desc[UR12][R34.64+0x100], R130 ;  /* 0x0001008222007986 */ /* 0x000fe8000c10190c */
[----:B------:R-:W-:Y:S04]  /*78b0*/  STG.E desc[UR12][R34.64+0x180], R174 ;  /* 0x000180ae22007986 */ /* 0x000fe8000c10190c */
[----:B0-----:R-:W4:Y:S04]  /*78c0*/  LDL.LU R252, [R1+0xe4] ;  /* 0x0000e40001fc7983 */ /* 0x001f280000300800 */
[----:B------:R0:W-:Y:S04]  /*78d0*/  STG.E desc[UR12][R36.64], R3 ;  /* 0x0000000324007986 */ /* 0x0001e8000c10190c */
[----:B-1----:R-:W5:Y:S04]  /*78e0*/  LDL.LU R246, [R1+0xe8] ;  /* 0x0000e80001f67983 */ /* 0x002f680000300800 */
[----:B0-----:R-:W5:Y:S04]  /*78f0*/  LDL.LU R3, [R1+0xec] ;  /* 0x0000ec0001037983 */ /* 0x001f680000300800 */
[----:B------:R-:W-:Y:S04]  /*7900*/  STG.E desc[UR12][R36.64+0x80], R75 ;  /* 0x0000804b24007986 */ /* 0x000fe8000c10190c */
        /* <DEDUP_REMOVED lines=10> */
[----:B------:R-:W5:Y:S04]  /*79b0*/  LDL.LU R243, [R1+0x80] ;  /* 0x0000800001f37983 */ /* 0x000f680000300800 */
[----:B------:R0:W-:Y:S04]  /*79c0*/  STG.E desc[UR12][R42.64+0x80], R247 ;  /* 0x000080f72a007986 */ /* 0x0001e8000c10190c */
[----:B------:R-:W-:Y:S04]  /*79d0*/  STG.E desc[UR12][R42.64], R191 ;  /* 0x000000bf2a007986 */ /* 0x000fe8000c10190c */
[----:B------:R-:W-:Y:S04]  /*79e0*/  STG.E desc[UR12][R42.64+0x100], R126 ;  /* 0x0001007e2a007986 */ /* 0x000fe8000c10190c */
[----:B------:R-:W-:Y:S04]  /*79f0*/  STG.E desc[UR12][R42.64+0x180], R170 ;  /* 0x000180aa2a007986 */ /* 0x000fe8000c10190c */
[----:B0-----:R-:W5:Y:S04]  /*7a00*/  LDL.LU R247, [R1+0x84] ;  /* 0x0000840001f77983 */ /* 0x001f680000300800 */
[----:B------:R-:W-:Y:S04]  /*7a10*/  STG.E desc[UR12][R44.64+0x100], R127 ;  /* 0x0001007f2c007986 */ /* 0x000fe8000c10190c */
[----:B------:R-:W-:Y:S04]  /*7a20*/  STG.E desc[UR12][R44.64+0x180], R171 ;  /* 0x000180ab2c007986 */ /* 0x000fe8000c10190c */
[----:B------:R-:W0:Y:S04]  /*7a30*/  LDSM.16.M88.4 R8, [R2] ;  /* 0x000000000208783b */ /* 0x000e280000000200 */
[----:B--2---:R1:W-:Y:S04]  /*7a40*/  STG.E desc[UR12][R44.64], R245 ;  /* 0x000000f52c007986 */ /* 0x0043e8000c10190c */
[----:B---3--:R2:W-:Y:S04]  /*7a50*/  STG.E desc[UR12][R44.64+0x80], R0 ;  /* 0x000080002c007986 */ /* 0x0085e8000c10190c */
[----:B-1----:R-:W3:Y:S04]  /*7a60*/  LDL.LU R245, [R1+0x88] ;  /* 0x0000880001f57983 */ /* 0x002ee80000300800 */
[----:B--2---:R-:W2:Y:S04]  /*7a70*/  LDL.LU R0, [R1+0x8c] ;  /* 0x00008c0001007983 */ /* 0x004ea80000300800 */
[----:B------:R-:W-:Y:S04]  /*7a80*/  STG.E desc[UR12][R46.64+0x80], R68 ;  /* 0x000080442e007986 */ /* 0x000fe8000c10190c */
[----:B------:R-:W-:Y:S04]  /*7a90*/  STG.E desc[UR12][R46.64+0x100], R120 ;  /* 0x000100782e007986 */ /* 0x000fe8000c10190c */
[----:B------:R-:W-:Y:S04]  /*7aa0*/  STG.E desc[UR12][R46.64+0x180], R164 ;  /* 0x000180a42e007986 */ /* 0x000fe8000c10190c */
[----:B------:R-:W-:Y:S04]  /*7ab0*/  STG.E desc[UR12][R46.64], R147 ;  /* 0x000000932e007986 */ /* 0x000fe8000c10190c */
[----:B------:R-:W2:Y:S04]  /*7ac0*/  LDL.LU R191, [R1+0x70] ;  /* 0x0000700001bf7983 */ /* 0x000ea80000300800 */
[----:B------:R-:W-:Y:S04]  /*7ad0*/  STG.E desc[UR12][R48.64+0x80], R69 ;  /* 0x0000804530007986 */ /* 0x000fe8000c10190c */
[----:B------:R-:W-:Y:S04]  /*7ae0*/  STG.E desc[UR12][R48.64+0x100], R121 ;  /* 0x0001007930007986 */ /* 0x000fe8000c10190c */
[----:B------:R-:W-:Y:S04]  /*7af0*/  STG.E desc[UR12][R48.64+0x180], R165 ;  /* 0x000180a530007986 */ /* 0x000fe8000c10190c */
[----:B----4-:R1:W-:Y:S04]  /*7b00*/  STG.E desc[UR12][R48.64], R252 ;  /* 0x000000fc30007986 */ /* 0x0103e8000c10190c */
[----:B------:R-:W-:Y:S04]  /*7b10*/  STG.E desc[UR12][R50.64+0x80], R70 ;  /* 0x0000804632007986 */ /* 0x000fe8000c10190c */
[----:B-----5:R4:W-:Y:S04]  /*7b20*/  STG.E desc[UR12][R50.64], R246 ;  /* 0x000000f632007986 */ /* 0x0209e8000c10190c */
[----:B------:R-:W-:Y:S04]  /*7b30*/  STG.E desc[UR12][R50.64+0x100], R122 ;  /* 0x0001007a32007986 */ /* 0x000fe8000c10190c */
[----:B------:R-:W-:Y:S04]  /*7b40*/  STG.E desc[UR12][R50.64+0x180], R166 ;  /* 0x000180a632007986 */ /* 0x000fe8000c10190c */
[----:B-1----:R-:W5:Y:S04]  /*7b50*/  LDL.LU R252, [R1+0x74] ;  /* 0x0000740001fc7983 */ /* 0x002f680000300800 */
[----:B------:R1:W-:Y:S04]  /*7b60*/  STG.E desc[UR12][R52.64], R3 ;  /* 0x0000000334007986 */ /* 0x0003e8000c10190c */
[----:B----4-:R-:W4:Y:S04]  /*7b70*/  LDL.LU R246, [R1+0x78] ;  /* 0x0000780001f67983 */ /* 0x010f280000300800 */
[----:B-1----:R-:W4:Y:S04]  /*7b80*/  LDL.LU R3, [R1+0x7c] ;  /* 0x00007c0001037983 */ /* 0x002f280000300800 */
[----:B------:R-:W-:Y:S04]  /*7b90*/  STG.E desc[UR12][R52.64+0x80], R71 ;  /* 0x0000804734007986 */ /* 0x000fe8000c10190c */
[----:B------:R-:W-:Y:S04]  /*7ba0*/  STG.E desc[UR12][R52.64+0x100], R123 ;  /* 0x0001007b34007986 */ /* 0x000fe8000c10190c */
[----:B------:R-:W-:Y:S04]  /*7bb0*/  STG.E desc[UR12][R52.64+0x180], R167 ;  /* 0x000180a734007986 */ /* 0x000fe8000c10190c */
[----:B------:R-:W-:Y:S04]  /*7bc0*/  STG.E desc[UR12][R54.64+0x80], R116 ;  /* 0x0000807436007986 */ /* 0x000fe8000c10190c */
[----:B------:R-:W-:Y:S04]  /*7bd0*/  STG.E desc[UR12][R54.64+0x100], R4 ;  /* 0x0001000436007986 */ /* 0x000fe8000c10190c */
[----:B0-----:R-:W-:Y:S04]  /*7be0*/  STG.E desc[UR12][R54.64+0x180], R8 ;  /* 0x0001800836007986 */ /* 0x001fe8000c10190c */
[----:B------:R-:W-:Y:S04]  /*7bf0*/  STG.E desc[UR12][R54.64], R243 ;  /* 0x000000f336007986 */ /* 0x000fe8000c10190c */
[----:B------:R-:W4:Y:S04]  /*7c00*/  LDL.LU R147, [R1+0x60] ;  /* 0x0000600001937983 */ /* 0x000f280000300800 */
[----:B------:R-:W-:Y:S04]  /*7c10*/  STG.E desc[UR12][R56.64+0x80], R117 ;  /* 0x0000807538007986 */ /* 0x000fe8000c10190c */
[----:B------:R-:W-:Y:S04]  /*7c20*/  STG.E desc[UR12][R56.64+0x100], R5 ;  /* 0x0001000538007986 */ /* 0x000fe8000c10190c */
[----:B------:R-:W-:Y:S04]  /*7c30*/  STG.E desc[UR12][R56.64+0x180], R9 ;  /* 0x0001800938007986 */ /* 0x000fe8000c10190c */
[----:B------:R0:W-:Y:S04]  /*7c40*/  STG.E desc[UR12][R56.64], R247 ;  /* 0x000000f738007986 */ /* 0x0001e8000c10190c */
[----:B------:R-:W-:Y:S04]  /*7c50*/  STG.E desc[UR12][R58.64+0x80], R118 ;  /* 0x000080763a007986 */ /* 0x000fe8000c10190c */
[----:B------:R-:W-:Y:S04]  /*7c60*/  STG.E desc[UR12][R58.64+0x100], R6 ;  /* 0x000100063a007986 */ /* 0x000fe8000c10190c */
[----:B0-----:R-:W4:Y:S04]  /*7c70*/  LDL.LU R247, [R1+0x64] ;  /* 0x0000640001f77983 */ /* 0x001f280000300800 */
[----:B------:R-:W-:Y:S04]  /*7c80*/  STG.E desc[UR12][R58.64+0x180], R10 ;  /* 0x0001800a3a007986 */ /* 0x000fe8000c10190c */
[----:B---3--:R0:W-:Y:S04]  /*7c90*/  STG.E desc[UR12][R58.64], R245 ;  /* 0x000000f53a007986 */ /* 0x0081e8000c10190c */
[----:B--2---:R1:W-:Y:S04]  /*7ca0*/  STG.E desc[UR12][R60.64], R0 ;  /* 0x000000003c007986 */ /* 0x0043e8000c10190c */
        /* <DEDUP_REMOVED lines=8> */
[----:B------:R-:W-:Y:S04]  /*7d30*/  STG.E desc[UR12][R62.64+0x180], R12 ;  /* 0x0001800c3e007986 */ /* 0x000fe8000c10190c */
[----:B------:R-:W3:Y:S04]  /*7d40*/  LDL.LU R243, [R1+0x50] ;  /* 0x0000500001f37983 */ /* 0x000ee80000300800 */
[----:B------:R-:W-:Y:S04]  /*7d50*/  STG.E desc[UR12][R64.64+0x80], R113 ;  /* 0x0000807140007986 */ /* 0x000fe8000c10190c */
[----:B------:R-:W-:Y:S04]  /*7d60*/  STG.E desc[UR12][R64.64+0x100], R149 ;  /* 0x0001009540007986 */ /* 0x000fe8000c10190c */
[----:B------:R-:W-:Y:S04]  /*7d70*/  STG.E desc[UR12][R64.64+0x180], R13 ;  /* 0x0001800d40007986 */ /* 0x000fe8000c10190c */
[----:B------:R-:W0:Y:S04]  /*7d80*/  LDSM.16.M88.4 R4, [R2+0x400] ;  /* 0x000400000204783b */ /* 0x000e280000000200 */
[----:B------:R-:W1:Y:S04]  /*7d90*/  LDSM.16.M88.4 R8, [R2+0x500] ;  /* 0x000500000208783b */ /* 0x000e680000000200 */
[----:B-----5:R5:W-:Y:S04]  /*7da0*/  STG.E desc[UR12][R64.64], R252 ;  /* 0x000000fc40007986 */ /* 0x020be8000c10190c */
[----:B------:R-:W-:Y:S04]  /*7db0*/  STG.E desc[UR12][R66.64+0x80], R114 ;  /* 0x0000807242007986 */ /* 0x000fe8000c10190c */
[----:B----4-:R4:W-:Y:S04]  /*7dc0*/  STG.E desc[UR12][R66.64], R246 ;  /* 0x000000f642007986 */ /* 0x0109e8000c10190c */
[----:B------:R-:W-:Y:S04]  /*7dd0*/  STG.E desc[UR12][R66.64+0x100], R150 ;  /* 0x0001009642007986 */ /* 0x000fe8000c10190c */
[----:B------:R-:W-:Y:S04]  /*7de0*/  STG.E desc[UR12][R66.64+0x180], R14 ;  /* 0x0001800e42007986 */ /* 0x000fe8000c10190c */
[----:B-----5:R-:W5:Y:S04]  /*7df0*/  LDL.LU R252, [R1+0x54] ;  /* 0x0000540001fc7983 */ /* 0x020f680000300800 */
[----:B------:R0:W-:Y:S04]  /*7e00*/  STG.E desc[UR12][R84.64], R3 ;  /* 0x0000000354007986 */ /* 0x0001e8000c10190c */
[----:B----4-:R-:W4:Y:S04]  /*7e10*/  LDL.LU R246, [R1+0x58] ;  /* 0x0000580001f67983 */ /* 0x010f280000300800 */
[----:B0-----:R-:W4:Y:S04]  /*7e20*/  LDL.LU R3, [R1+0x5c] ;  /* 0x00005c0001037983 */ /* 0x001f280000300800 */
[----:B------:R-:W-:Y:S04]  /*7e30*/  STG.E desc[UR12][R84.64+0x80], R115 ;  /* 0x0000807354007986 */ /* 0x000fe8000c10190c */
[----:B------:R-:W-:Y:S04]  /*7e40*/  STG.E desc[UR12][R84.64+0x100], R151 ;  /* 0x0001009754007986 */ /* 0x000fe8000c10190c */
[----:B------:R-:W-:Y:S04]  /*7e50*/  STG.E desc[UR12][R84.64+0x180], R15 ;  /* 0x0001800f54007986 */ /* 0x000fe8000c10190c */
[----:B------:R-:W-:Y:S04]  /*7e60*/  STG.E desc[UR12][R86.64], R147 ;  /* 0x0000009356007986 */ /* 0x000fe8000c10190c */
[----:B------:R-:W-:Y:S04]  /*7e70*/  STG.E desc[UR12][R86.64+0x80], R108 ;  /* 0x0000806c56007986 */ /* 0x000fe8000c10190c */
[----:B------:R-:W-:Y:S04]  /*7e80*/  STG.E desc[UR12][R86.64+0x100], R152 ;  /* 0x0001009856007986 */ /* 0x000fe8000c10190c */
[----:B------:R-:W-:Y:S04]  /*7e90*/  STG.E desc[UR12][R86.64+0x180], R16 ;  /* 0x0001801056007986 */ /* 0x000fe8000c10190c */
[----:B------:R-:W4:Y:S04]  /*7ea0*/  LDL.LU R248, [R1+0x40] ;  /* 0x0000400001f87983 */ /* 0x000f280000300800 */
[----:B------:R-:W-:Y:S04]  /*7eb0*/  STG.E desc[UR12][R144.64+0x80], R109 ;  /* 0x0000806d90007986 */ /* 0x000fe8000c10190c */
[----:B------:R0:W-:Y:S04]  /*7ec0*/  STG.E desc[UR12][R144.64], R247 ;  /* 0x000000f790007986 */ /* 0x0001e8000c10190c */
[----:B------:R-:W-:Y:S04]  /*7ed0*/  STG.E desc[UR12][R144.64+0x100], R153 ;  /* 0x0001009990007986 */ /* 0x000fe8000c10190c */
[----:B------:R-:W-:Y:S04]  /*7ee0*/  STG.E desc[UR12][R144.64+0x180], R17 ;  /* 0x0001801190007986 */ /* 0x000fe8000c10190c */
[----:B0-----:R-:W4:Y:S04]  /*7ef0*/  LDL.LU R247, [R1+0x44] ;  /* 0x0000440001f77983 */ /* 0x001f280000300800 */
[----:B------:R-:W-:Y:S04]  /*7f00*/  STG.E desc[UR12][R188.64+0x80], R110 ;  /* 0x0000806ebc007986 */ /* 0x000fe8000c10190c */
[----:B------:R-:W-:Y:S04]  /*7f10*/  STG.E desc[UR12][R188.64+0x100], R154 ;  /* 0x0001009abc007986 */ /* 0x000fe8000c10190c */
[----:B------:R-:W-:Y:S04]  /*7f20*/  STG.E desc[UR12][R188.64+0x180], R18 ;  /* 0x00018012bc007986 */ /* 0x000fe8000c10190c */
[----:B------:R-:W0:Y:S04]  /*7f30*/  LDSM.16.M88.4 R12, [R2+0x600] ;  /* 0x00060000020c783b */ /* 0x000e280000000200 */
[----:B--2---:R2:W-:Y:S04]  /*7f40*/  STG.E desc[UR12][R188.64], R245 ;  /* 0x000000f5bc007986 */ /* 0x0045e8000c10190c */
[----:B---3--:R3:W-:Y:S04]  /*7f50*/  STG.E desc[UR12][R192.64], R0 ;  /* 0x00000000c0007986 */ /* 0x0087e8000c10190c */
[----:B--2---:R-:W2:Y:S04]  /*7f60*/  LDL.LU R245, [R1+0x48] ;  /* 0x0000480001f57983 */ /* 0x004ea80000300800 */
[----:B---3--:R-:W3:Y:S04]  /*7f70*/  LDL.LU R0, [R1+0x4c] ;  /* 0x00004c0001007983 */ /* 0x008ee80000300800 */
        /* <DEDUP_REMOVED lines=21> */
[----:B------:R-:W4:Y:S04]  /*80d0*/  LDL.LU R147, [R1+0x20] ;  /* 0x0000200001937983 */ /* 0x000f280000300800 */
[----:B------:R-:W-:Y:S04]  /*80e0*/  STG.E desc[UR12][R212.64+0x80], R107 ;  /* 0x0000806bd4007986 */ /* 0x000fe8000c10190c */
[----:B------:R-:W-:Y:S04]  /*80f0*/  STG.E desc[UR12][R212.64+0x100], R159 ;  /* 0x0001009fd4007986 */ /* 0x000fe8000c10190c */
[----:B------:R-:W-:Y:S04]  /*8100*/  STG.E desc[UR12][R212.64+0x180], R23 ;  /* 0x00018017d4007986 */ /* 0x000fe8000c10190c */
[----:B------:R-:W-:Y:S04]  /*8110*/  STG.E desc[UR12][R214.64], R248 ;  /* 0x000000f8d6007986 */ /* 0x000fe8000c10190c */
[----:B------:R-:W-:Y:S04]  /*8120*/  STG.E desc[UR12][R214.64+0x80], R100 ;  /* 0x00008064d6007986 */ /* 0x000fe8000c10190c */
[----:B------:R-:W-:Y:S04]  /*8130*/  STG.E desc[UR12][R214.64+0x100], R160 ;  /* 0x000100a0d6007986 */ /* 0x000fe8000c10190c */
[----:B------:R-:W-:Y:S04]  /*8140*/  STG.E desc[UR12][R214.64+0x180], R4 ;  /* 0x00018004d6007986 */ /* 0x000fe8000c10190c */
[----:B------:R0:W-:Y:S04]  /*8150*/  STG.E desc[UR12][R216.64], R247 ;  /* 0x000000f7d8007986 */ /* 0x0001e8000c10190c */
[----:B------:R-:W-:Y:S04]  /*8160*/  STG.E desc[UR12][R216.64+0x80], R101 ;  /* 0x00008065d8007986 */ /* 0x000fe8000c10190c */
[----:B------:R-:W-:Y:S04]  /*8170*/  STG.E desc[UR12][R216.64+0x100], R161 ;  /* 0x000100a1d8007986 */ /* 0x000fe8000c10190c */
[----:B------:R-:W-:Y:S04]  /*8180*/  STG.E desc[UR12][R216.64+0x180], R5 ;  /* 0x00018005d8007986 */ /* 0x000fe8000c10190c */
[----:B------:R-:W4:Y:S04]  /*8190*/  LDL.LU R243, [R1+0x24] ;  /* 0x0000240001f37983 */ /* 0x000f280000300800 */
[----:B------:R-:W-:Y:S04]  /*81a0*/  STG.E desc[UR12][R218.64+0x80], R102 ;  /* 0x00008066da007986 */ /* 0x000fe8000c10190c */
[----:B------:R-:W-:Y:S04]  /*81b0*/  STG.E desc[UR12][R218.64+0x100], R162 ;  /* 0x000100a2da007986 */ /* 0x000fe8000c10190c */
[----:B------:R-:W-:Y:S04]  /*81c0*/  STG.E desc[UR12][R218.64+0x180], R6 ;  /* 0x00018006da007986 */ /* 0x000fe8000c10190c */
[----:B0-----:R-:W4:Y:S04]  /*81d0*/  LDL.LU R247, [R1+0x28] ;  /* 0x0000280001f77983 */ /* 0x001f280000300800 */
[----:B--2---:R-:W-:Y:S04]  /*81e0*/  STG.E desc[UR12][R218.64], R245 ;  /* 0x000000f5da007986 */ /* 0x004fe8000c10190c */
[----:B---3--:R0:W-:Y:S04]  /*81f0*/  STG.E desc[UR12][R220.64], R0 ;  /* 0x00000000dc007986 */ /* 0x0081e8000c10190c */
[----:B0-----:R-:W2:Y:S04]  /*8200*/  LDL.LU R0, [R1+0x2c] ;  /* 0x00002c0001007983 */ /* 0x001ea80000300800 */
[----:B------:R-:W3:Y:S04]  /*8210*/  LDL.LU R245, [R1+0x10] ;  /* 0x0000100001f57983 */ /* 0x000ee80000300800 */
[----:B------:R-:W-:Y:S04]  /*8220*/  STG.E desc[UR12][R220.64+0x80], R103 ;  /* 0x00008067dc007986 */ /* 0x000fe8000c10190c */
[----:B------:R-:W-:Y:S04]  /*8230*/  STG.E desc[UR12][R220.64+0x100], R163 ;  /* 0x000100a3dc007986 */ /* 0x000fe8000c10190c */
[----:B------:R-:W-:Y:S04]  /*8240*/  STG.E desc[UR12][R220.64+0x180], R7 ;  /* 0x00018007dc007986 */ /* 0x000fe8000c10190c */
[----:B------:R0:W-:Y:S04]  /*8250*/  STG.E desc[UR12][R222.64], R191 ;  /* 0x000000bfde007986 */ /* 0x0001e8000c10190c */
[----:B------:R-:W-:Y:S04]  /*8260*/  STG.E desc[UR12][R222.64+0x80], R96 ;  /* 0x00008060de007986 */ /* 0x000fe8000c10190c */
[----:B------:R-:W-:Y:S04]  /*8270*/  STG.E desc[UR12][R222.64+0x100], R200 ;  /* 0x000100c8de007986 */ /* 0x000fe8000c10190c */
[----:B-1----:R-:W-:Y:S04]  /*8280*/  STG.E desc[UR12][R222.64+0x180], R8 ;  /* 0x00018008de007986 */ /* 0x002fe8000c10190c */
[----:B------:R-:W-:Y:S04]  /*8290*/  STG.E desc[UR12][R224.64+0x80], R97 ;  /* 0x00008061e0007986 */ /* 0x000fe8000c10190c */
[----:B------:R-:W-:Y:S04]  /*82a0*/  STG.E desc[UR12][R224.64+0x100], R201 ;  /* 0x000100c9e0007986 */ /* 0x000fe8000c10190c */
[----:B------:R-:W-:Y:S01]  /*82b0*/  STG.E desc[UR12][R224.64+0x180], R9 ;  /* 0x00018009e0007986 */ /* 0x000fe2000c10190c */
[----:B0-----:R-:W-:-:S03]  /*82c0*/  IMAD.X R191, RZ, RZ, R91, P0 ;  /* 0x000000ffffbf7224 */ /* 0x001fc600000e065b */
[----:B-----5:R0:W-:Y:S04]  /*82d0*/  STG.E desc[UR12][R224.64], R252 ;  /* 0x000000fce0007986 */ /* 0x0201e8000c10190c */
[----:B------:R-:W-:Y:S04]  /*82e0*/  STG.E desc[UR12][R226.64+0x80], R98 ;  /* 0x00008062e2007986 */ /* 0x000fe8000c10190c */
[----:B----4-:R1:W-:Y:S04]  /*82f0*/  STG.E desc[UR12][R226.64], R246 ;  /* 0x000000f6e2007986 */ /* 0x0103e8000c10190c */
[----:B------:R-:W-:Y:S04]  /*8300*/  STG.E desc[UR12][R226.64+0x100], R202 ;  /* 0x000100cae2007986 */ /* 0x000fe8000c10190c */
[----:B------:R-:W-:Y:S04]  /*8310*/  STG.E desc[UR12][R226.64+0x180], R10 ;  /* 0x0001800ae2007986 */ /* 0x000fe8000c10190c */
[----:B------:R4:W-:Y:S04]  /*8320*/  STG.E desc[UR12][R228.64], R3 ;  /* 0x00000003e4007986 */ /* 0x0009e8000c10190c */
[----:B0-----:R-:W5:Y:S04]  /*8330*/  LDL.LU R252, [R1+0x14] ;  /* 0x0000140001fc7983 */ /* 0x001f680000300800 */
[----:B------:R-:W-:Y:S04]  /*8340*/  STG.E desc[UR12][R228.64+0x80], R99 ;  /* 0x00008063e4007986 */ /* 0x000fe8000c10190c */
[----:B------:R-:W-:Y:S04]  /*8350*/  STG.E desc[UR12][R228.64+0x100], R203 ;  /* 0x000100cbe4007986 */ /* 0x000fe8000c10190c */
[----:B------:R-:W-:Y:S04]  /*8360*/  STG.E desc[UR12][R228.64+0x180], R11 ;  /* 0x0001800be4007986 */ /* 0x000fe8000c10190c */
[----:B-1----:R-:W5:Y:S04]  /*8370*/  LDL.LU R246, [R1+0x18] ;  /* 0x0000180001f67983 */ /* 0x002f680000300800 */
[----:B------:R0:W-:Y:S04]  /*8380*/  STG.E desc[UR12][R230.64], R147 ;  /* 0x00000093e6007986 */ /* 0x0001e8000c10190c */
[----:B----4-:R-:W4:Y:S01]  /*8390*/  LDL.LU R3, [R1+0x1c] ;  /* 0x00001c0001037983 */ /* 0x010f220000300800 */
[----:B0-----:R-:W-:-:S03]  /*83a0*/  IMAD.X R147, RZ, RZ, R90, P5 ;  /* 0x000000ffff937224 */ /* 0x001fc600028e065a */
[----:B------:R-:W4:Y:S04]  /*83b0*/  LDL.LU R90, [R1+0x130] ;  /* 0x00013000015a7983 */ /* 0x000f280000300800 */
        /* <DEDUP_REMOVED lines=15> */
[----:B--2---:R0:W-:Y:S04]  /*84b0*/  STG.E desc[UR12][R236.64], R0 ;  /* 0x00000000ec007986 */ /* 0x0041e8000c10190c */
[----:B---3--:R1:W-:Y:S01]  /*84c0*/  STG.E desc[UR12][R146.64], R245 ;  /* 0x000000f592007986 */ /* 0x0083e2000c10190c */
[----:B0-----:R-:W0:Y:S01]  /*84d0*/  S2R R0, SR_TID.X ;  /* 0x0000000000007919 */ /* 0x001e220000002100 */
[----:B-1----:R-:W1:Y:S01]  /*84e0*/  S2R R245, SR_TID.X ;  /* 0x0000000000f57919 */ /* 0x002e620000002100 */
[----:B0-----:R-:W-:-:S02]  /*84f0*/  SHF.R.U32.HI R0, RZ, 0x5, R0 ;  /* 0x00000005ff007819 */ /* 0x001fc40000011600 */
[----:B-1----:R-:W-:Y:S02]  /*8500*/  SHF.R.U32.HI R245, RZ, 0x5, R245 ;  /* 0x00000005fff57819 */ /* 0x002fe400000116f5 */
[----:B------:R-:W-:Y:S02]  /*8510*/  SGXT.U32 R0, R0, 0x2 ;  /* 0x000000020000781a */ /* 0x000fe40000000000 */
[----:B------:R-:W-:Y:S02]  /*8520*/  SGXT.U32 R245, R245, 0x2 ;  /* 0x00000002f5f5781a */ /* 0x000fe40000000000 */
[----:B------:R-:W-:Y:S02]  /*8530*/  LOP3.LUT R0, R0, 0xf8, RZ, 0xfc, !PT ;  /* 0x000000f800007812 */ /* 0x000fe400078efcff */
[----:B------:R-:W-:-:S03]  /*8540*/  LOP3.LUT R245, R245, 0xfc, RZ, 0xfc, !PT ;  /* 0x000000fcf5f57812 */ /* 0x000fc600078efcff */
[----:B------:R-:W-:Y:S02]  /*8550*/  IMAD.SHL.U32 R0, R0, 0x80, RZ ;  /* 0x0000008000007824 */ /* 0x000fe400078e00ff */
[----:B------:R-:W-:-:S03]  /*8560*/  IMAD.SHL.U32 R2, R245, 0x80, RZ ;  /* 0x00000080f5027824 */ /* 0x000fc600078e00ff */
[----:B------:R-:W-:Y:S02]  /*8570*/  LEA.HI.X R0, R0, UR29, RZ, 0x2, P3 ;  /* 0x0000001d00007c11 */ /* 0x000fe400098f14ff */
[----:B------:R-:W-:-:S03]  /*8580*/  LEA.HI.X R2, R2, UR21, RZ, 0x2, P2 ;  /* 0x0000001502027c11 */ /* 0x000fc600090f14ff */
[----:B------:R-:W-:Y:S02]  /*8590*/  IMAD.X R243, RZ, RZ, R0, P4 ;  /* 0x000000fffff37224 */ /* 0x000fe400020e0600 */
[----:B------:R-:W-:Y:S01]  /*85a0*/  IMAD.X R245, RZ, RZ, R2, P6 ;  /* 0x000000fffff57224 */ /* 0x000fe200030e0602 */
[----:B------:R0:W-:Y:S04]  /*85b0*/  STG.E desc[UR12][R146.64+0x80], R88 ;  /* 0x0000805892007986 */ /* 0x0001e8000c10190c */
[----:B------:R0:W-:Y:S04]  /*85c0*/  STG.E desc[UR12][R146.64+0x100], R208 ;  /* 0x000100d092007986 */ /* 0x0001e8000c10190c */
[----:B------:R0:W-:Y:S04]  /*85d0*/  STG.E desc[UR12][R146.64+0x180], R16 ;  /* 0x0001801092007986 */ /* 0x0001e8000c10190c */
[----:B------:R0:W-:Y:S04]  /*85e0*/  STG.E desc[UR12][R190.64+0x80], R89 ;  /* 0x00008059be007986 */ /* 0x0001e8000c10190c */
[----:B------:R0:W-:Y:S04]  /*85f0*/  STG.E desc[UR12][R190.64+0x100], R209 ;  /* 0x000100d1be007986 */ /* 0x0001e8000c10190c */
[----:B------:R0:W-:Y:S04]  /*8600*/  STG.E desc[UR12][R190.64+0x180], R17 ;  /* 0x00018011be007986 */ /* 0x0001e8000c10190c */
[----:B-----5:R0:W-:Y:S04]  /*8610*/  STG.E desc[UR12][R190.64], R252 ;  /* 0x000000fcbe007986 */ /* 0x0201e8000c10190c */
[----:B------:R0:W-:Y:S04]  /*8620*/  STG.E desc[UR12][R242.64+0x100], R210 ;  /* 0x000100d2f2007986 */ /* 0x0001e8000c10190c */
[----:B------:R0:W-:Y:S04]  /*8630*/  STG.E desc[UR12][R242.64+0x180], R18 ;  /* 0x00018012f2007986 */ /* 0x0001e8000c10190c */
[----:B------:R0:W-:Y:S04]  /*8640*/  STG.E desc[UR12][R242.64], R246 ;  /* 0x000000f6f2007986 */ /* 0x0001e8000c10190c */
[----:B----4-:R0:W-:Y:S04]  /*8650*/  STG.E desc[UR12][R242.64+0x80], R90 ;  /* 0x0000805af2007986 */ /* 0x0101e8000c10190c */
[----:B------:R0:W-:Y:S04]  /*8660*/  STG.E desc[UR12][R244.64], R3 ;  /* 0x00000003f4007986 */ /* 0x0001e8000c10190c */
[----:B------:R0:W-:Y:S04]  /*8670*/  STG.E desc[UR12][R244.64+0x80], R91 ;  /* 0x0000805bf4007986 */ /* 0x0001e8000c10190c */
[----:B------:R0:W-:Y:S04]  /*8680*/  STG.E desc[UR12][R244.64+0x100], R211 ;  /* 0x000100d3f4007986 */ /* 0x0001e8000c10190c */
[----:B------:R0:W-:Y:S01]  /*8690*/  STG.E desc[UR12][R244.64+0x180], R19 ;  /* 0x00018013f4007986 */ /* 0x0001e2000c10190c */
[----:B------:R-:W-:Y:S06]  /*86a0*/  BAR.SYNC.DEFER_BLOCKING 0x0 ;  /* 0x0000000000007b1d */ /* 0x000fec0000010000 */
[----:B------:R-:W-:Y:S05]  /*86b0*/  @P1 BRA `(.L_x_8) ;  /* 0x00000000009c1947 */ /* 0x000fea0003800000 */
[----:B------:R-:W-:Y:S01]  /*86c0*/  NOP ;  /* 0x0000000000007918 */ /* 0x000fe20000000000 */
[----:B------:R-:W-:Y:S01]  /*86d0*/  UMOV UR4, 0x50 ;  /* 0x0000005000047882 */ /* 0x000fe20000000000 */
[----:B------:R-:W-:Y:S01]  /*86e0*/  IMAD.U32 R0, RZ, RZ, UR11 ;  /* 0x0000000bff007e24 */ /* 0x000fe2000f8e00ff */
[----:B------:R-:W-:Y:S01]  /*86f0*/  ULEA UR6, UR6, UR4, 0x18 ;  /* 0x0000000406067291 */ /* 0x000fe2000f8ec0ff */
[----:B0-----:R-:W-:Y:S02]  /*8700*/  IMAD.MOV.U32 R3, RZ, RZ, 0xff ;  /* 0x000000ffff037424 */ /* 0x001fe400078e00ff */
[----:B------:R-:W-:Y:S01]  /*8710*/  IMAD.MOV.U32 R7, RZ, RZ, 0x1 ;  /* 0x00000001ff077424 */ /* 0x000fe200078e00ff */
[----:B------:R-:W-:-:S04]  /*8720*/  LOP3.LUT R0, R0, 0xffff, RZ, 0xc0, !PT ;  /* 0x0000ffff00007812 */ /* 0x000fc800078ec0ff */
[----:B------:R-:W-:Y:S01]  /*8730*/  SHF.R.U32.HI R0, RZ, 0x5, R0 ;  /* 0x00000005ff007819 */ /* 0x000fe20000011600 */
[----:B------:R-:W0:Y:S04]  /*8740*/  LDS R5, [UR6] ;  /* 0x00000006ff057984 */ /* 0x000e280008000800 */
[----:B------:R-:W-:Y:S01]  /*8750*/  VIADD R2, R0, 0x10 ;  /* 0x0000001000027836 */ /* 0x000fe20000000000 */
[----:B------:R-:W-:-:S04]  /*8760*/  SHF.L.U32 R0, R3, R0, RZ ;  /* 0x0000000003007219 */ /* 0x000fc800000006ff */
[----:B------:R-:W-:-:S04]  /*8770*/  SHF.L.U32 R3, R7, R2, RZ ;  /* 0x0000000207037219 */ /* 0x000fc800000006ff */
[----:B------:R-:W-:-:S04]  /*8780*/  LOP3.LUT R0, R3, R0, RZ, 0xfc, !PT ;  /* 0x0000000003007212 */ /* 0x000fc800078efcff */
[C---:B------:R-:W-:Y:S02]  /*8790*/  LOP3.LUT R2, R0.reuse, 0xffff, RZ, 0xc0, !PT ;  /* 0x0000ffff00027812 */ /* 0x040fe400078ec0ff */
[----:B0-----:R-:W-:-:S04]  /*87a0*/  LOP3.LUT R3, R0, 0xffff, R5, 0x80, !PT ;  /* 0x0000ffff00037812 */ /* 0x001fc800078e8005 */
[----:B------:R-:W-:-:S13]  /*87b0*/  ISETP.NE.AND P0, PT, R3, R2, PT ;  /* 0x000000020300720c */ /* 0x000fda0003f05270 */
[----:B------:R-:W-:Y:S05]  /*87c0*/  @P0 BRA `(.L_x_9) ;  /* 0x0000000000500947 */ /* 0x000fea0003800000 */
[----:B------:R-:W-:Y:S02]  /*87d0*/  SHF.R.U32.HI R5, RZ, 0x10, R5 ;  /* 0x00000010ff057819 */ /* 0x000fe40000011605 */
[----:B------:R-:W-:-:S04]  /*87e0*/  SHF.R.U32.HI R2, RZ, 0x10, R0 ;  /* 0x00000010ff027819 */ /* 0x000fc80000011600 */
[----:B------:R-:W-:-:S04]  /*87f0*/  LOP3.LUT R5, R5, R2, RZ, 0xc0, !PT ;  /* 0x0000000205057212 */ /* 0x000fc800078ec0ff */
[----:B------:R-:W-:-:S13]  /*8800*/  ISETP.NE.AND P0, PT, R5, R2, PT ;  /* 0x000000020500720c */ /* 0x000fda0003f05270 */
[----:B------:R-:W-:Y:S05]  /*8810*/  @P0 BRA `(.L_x_10) ;  /* 0x0000000000300947 */ /* 0x000fea0003800000 */
[----:B------:R-:W-:Y:S01]  /*8820*/  R2UR UR4, R0 ;  /* 0x00000000000472ca */ /* 0x000fe200000e0000 */
[----:B------:R-:W-:Y:S01]  /*8830*/  VOTEU.ANY UR5, UPT, PT ;  /* 0x0000000000057886 */ /* 0x000fe200038e0100 */
[----:B------:R-:W0:Y:S01]  /*8840*/  S2R R0, SR_LANEID ;  /* 0x0000000000007919 */ /* 0x000e220000000000 */
[----:B------:R-:W-:-:S10]  /*8850*/  UFLO.U32 UR5, UR5 ;  /* 0x00000005000572bd */ /* 0x000fd400080e0000 */
[----:B------:R-:W-:-:S06]  /*8860*/  ULOP3.LUT UR4, URZ, UR4, URZ, 0x33, !UPT ;  /* 0x00000004ff047292 */ /* 0x000fcc000f8e33ff */
[----:B------:R-:W-:-:S04]  /*8870*/  IMAD.U32 R2, RZ, RZ, UR4 ;  /* 0x00000004ff027e24 */ /* 0x000fc8000f8e00ff */
[----:B------:R-:W1:Y:S02]  /*8880*/  REDUX UR7, R2 ;  /* 0x00000000020773c4 */ /* 0x000e640000000000 */
[----:B------:R2:W-:Y:S01]  /*8890*/  UTCATOMSWS.AND URZ, UR4 ;  /* 0x0000000400ff79e3 */ /* 0x0005e20008000000 */
[----:B0-----:R-:W-:Y:S01]  /*88a0*/  ISETP.EQ.U32.AND P0, PT, R0, UR5, PT ;  /* 0x0000000500007c0c */ /* 0x001fe2000bf02070 */
[----:B-1----:R-:W-:-:S12]  /*88b0*/  IMAD.U32 R0, RZ, RZ, UR7 ;  /* 0x00000007ff007e24 */ /* 0x002fd8000f8e00ff */
[----:B------:R2:W-:Y:S01]  /*88c0*/  @P0 ATOMS.AND RZ, [UR6], R0 ;  /* 0x00000000ffff098c */ /* 0x0005e2000a800006 */
[----:B------:R-:W-:Y:S05]  /*88d0*/  BRA `(.L_x_8) ;  /* 0x0000000000147947 */ /* 0x000fea0003800000 */
.L_x_10:
[----:B------:R-:W-:-:S07]  /*88e0*/  MOV R2, 0x8900 ;  /* 0x0000890000027802 */ /* 0x000fce0000000f00 */
[----:B------:R-:W-:Y:S05]  /*88f0*/  CALL.REL.NOINC `($__internal_0_$__cuda_sm10x_tcgen05_guardrail_trap_col_being_dealloced_not_returned_by_alloc) ;  /* 0x0000000000207944 */ /* 0x000fea0003c00000 */
[----:B------:R-:W-:Y:S05]  /*8900*/  BRA `(.L_x_8) ;  /* 0x0000000000087947 */ /* 0x000fea0003800000 */
.L_x_9:
[----:B------:R-:W-:-:S07]  /*8910*/  MOV R2, 0x8930 ;  /* 0x0000893000027802 */ /* 0x000fce0000000f00 */
[----:B------:R-:W-:Y:S05]  /*8920*/  CALL.REL.NOINC `($__internal_2_$__cuda_sm10x_tcgen05_guardrail_trap_unallocated_columns_being_dealloced) ;  /* 0x00000000002c7944 */ /* 0x000fea0003c00000 */
.L_x_8:
[----:B------:R-:W-:Y:S01]  /*8930*/  NOP ;  /* 0x0000000000007918 */ /* 0x000fe20000000000 */
[----:B--2---:R-:W-:Y:S05]  /*8940*/  EXIT ;  /* 0x000000000000794d */ /* 0x004fea0003800000 */
.L_x_7:
[----:B------:R-:W1:Y:S02]  /*8950*/  SYNCS.PHASECHK.TRANS64.TRYWAIT P0, [UR7+0xc000], RZ ;  /* 0x00c000ffff0075a7 */ /* 0x000e640008001107 */
[----:B-1----:R-:W-:Y:S05]  /*8960*/  @!P0 BRA `(.L_x_7) ;  /* 0xfffffffc00f88947 */ /* 0x002fea000383ffff */
[----:B------:R-:W-:Y:S05]  /*8970*/  BRA `(.L_x_11) ;  /* 0xffffffb0004c7947 */ /* 0x000fea000383ffff */
        .weak           $__internal_0_$__cuda_sm10x_tcgen05_guardrail_trap_col_being_dealloced_not_returned_by_alloc
        .type           $__internal_0_$__cuda_sm10x_tcgen05_guardrail_trap_col_being_dealloced_not_returned_by_alloc,@function
        .size           $__internal_0_$__cuda_sm10x_tcgen05_guardrail_trap_col_being_dealloced_not_returned_by_alloc,($__internal_1_$__cuda_sm10x_tcgen05_guardrail_trap_phase_invalid_during_alloc - $__internal_0_$__cuda_sm10x_tcgen05_guardrail_trap_col_being_dealloced_not_returned_by_alloc)
$__internal_0_$__cuda_sm10x_tcgen05_guardrail_trap_col_being_dealloced_not_returned_by_alloc:
[----:B------:R-:W-:Y:S05]  /*8980*/  BPT.TRAP 0x1 ;  /* 0x000000040000795c */ /* 0x000fea0000300000 */
[----:B------:R-:W-:-:S04]  /*8990*/  IMAD.MOV.U32 R3, RZ, RZ, 0x0 ;  /* 0x00000000ff037424 */ /* 0x000fc800078e00ff */
[----:B------:R-:W-:Y:S05]  /*89a0*/  RET.REL.NODEC R2 `(gluon_mma) ;  /* 0xffffff7402947950 */ /* 0x000fea0003c3ffff */
        .weak           $__internal_1_$__cuda_sm10x_tcgen05_guardrail_trap_phase_invalid_during_alloc
        .type           $__internal_1_$__cuda_sm10x_tcgen05_guardrail_trap_phase_invalid_during_alloc,@function
        .size           $__internal_1_$__cuda_sm10x_tcgen05_guardrail_trap_phase_invalid_during_alloc,($__internal_2_$__cuda_sm10x_tcgen05_guardrail_trap_unallocated_columns_being_dealloced - $__internal_1_$__cuda_sm10x_tcgen05_guardrail_trap_phase_invalid_during_alloc)
$__internal_1_$__cuda_sm10x_tcgen05_guardrail_trap_phase_invalid_during_alloc:
[----:B------:R-:W-:Y:S05]  /*89b0*/  BPT.TRAP 0x1 ;  /* 0x000000040000795c */ /* 0x000fea0000300000 */
[----:B------:R-:W-:-:S04]  /*89c0*/  IMAD.MOV.U32 R3, RZ, RZ, 0x0 ;  /* 0x00000000ff037424 */ /* 0x000fc800078e00ff */
[----:B------:R-:W-:Y:S05]  /*89d0*/  RET.REL.NODEC R2 `(gluon_mma) ;  /* 0xffffff7402887950 */ /* 0x000fea0003c3ffff */
        .weak           $__internal_2_$__cuda_sm10x_tcgen05_guardrail_trap_unallocated_columns_being_dealloced
        .type           $__internal_2_$__cuda_sm10x_tcgen05_guardrail_trap_unallocated_columns_being_dealloced,@function
        .size           $__internal_2_$__cuda_sm10x_tcgen05_guardrail_trap_unallocated_columns_being_dealloced,(.L_x_15 - $__internal_2_$__cuda_sm10x_tcgen05_guardrail_trap_unallocated_columns_being_dealloced)
$__internal_2_$__cuda_sm10x_tcgen05_guardrail_trap_unallocated_columns_being_dealloced:
[----:B------:R-:W-:Y:S05]  /*89e0*/  BPT.TRAP 0x1 ;  /* 0x000000040000795c */ /* 0x000fea0000300000 */
[----:B------:R-:W-:-:S04]  /*89f0*/  IMAD.MOV.U32 R3, RZ, RZ, 0x0 ;  /* 0x00000000ff037424 */ /* 0x000fc800078e00ff */
[----:B------:R-:W-:Y:S05]  /*8a00*/  RET.REL.NODEC R2 `(gluon_mma) ;  /* 0xffffff74027c7950 */ /* 0x000fea0003c3ffff */
.L_x_12:
[----:B------:R-:W-:-:S00]  /*8a10*/  BRA `(.L_x_12) ;  /* 0xfffffffc00fc7947 */ /* 0x000fc0000383ffff */
[----:B------:R-:W-:-:S00]  /*8a20*/  NOP ;  /* 0x0000000000007918 */ /* 0x000fc00000000000 */
        /* <DEDUP_REMOVED lines=13> */
.L_x_15:


//--------------------- .nv.shared.gluon_mma      --------------------------
	.section	.nv.shared.gluon_mma,"aw",@nobits
	.sectionflags	@""
	.align	16
	.zero		1024


//--------------------- .nv.shared.reserved.0     --------------------------
	.section	.nv.shared.reserved.0,"aw",@nobits
	.align	8
	.weak		__nv_reservedSMEM_offset_0_alias
	.size		__nv_reservedSMEM_offset_0_alias, 0, 64
	.other		__nv_reservedSMEM_offset_0_alias,@"STO_CUDA_RESERVED_SHARED STV_DEFAULT"
__nv_reservedSMEM_offset_0_alias:
	.zero		0
.nv.shared.reserved.0:
	.zero		64
	.weak		__nv_reservedSMEM_allocation_phase
	.type		__nv_reservedSMEM_allocation_phase,@object
	.size		__nv_reservedSMEM_allocation_phase,(.L_0 - __nv_reservedSMEM_allocation_phase)
__nv_reservedSMEM_allocation_phase:
	.zero		1
.L_0:
	.zero		7
	.weak		__nv_reservedSMEM_devtool_atexit_pc
	.type		__nv_reservedSMEM_devtool_atexit_pc,@object
	.size		__nv_reservedSMEM_devtool_atexit_pc,(__nv_reservedSMEM_allocation_mask - __nv_reservedSMEM_devtool_atexit_pc)
__nv_reservedSMEM_devtool_atexit_pc:
	.zero		8
	.weak		__nv_reservedSMEM_allocation_mask
	.type		__nv_reservedSMEM_allocation_mask,@object
	.size		__nv_reservedSMEM_allocation_mask,(.L_2 - __nv_reservedSMEM_allocation_mask)
__nv_reservedSMEM_allocation_mask:
	.zero		4
.L_2:


//--------------------- .nv.constant0.gluon_mma   --------------------------
	.section	.nv.constant0.gluon_mma,"a",@progbits
	.sectionflags	@""
	.align	4
.nv.constant0.gluon_mma:
	.zero		936


//--------------------- SYMBOLS --------------------------

	.type		.nv.reservedSmem.offset0,@object
	.size		.nv.reservedSmem.offset0,0x4
	.type		.nv.reservedSmem.cap,@object
	.size		.nv.reservedSmem.cap,0x4
